//
// Generated by NVIDIA NVVM Compiler
//
// Compiler Build ID: CL-36424714
// Cuda compilation tools, release 13.0, V13.0.88
// Based on NVVM 20.0.0
//

.version 9.0
.target sm_100
.address_size 64

	// .globl	_Z14initRandKernelP17curandStateXORWOWj
.global .align 4 .b8 precalc_xorwow_matrix[102400];
.global .align 4 .b8 precalc_xorwow_offset_matrix[102400];
.global .align 4 .b8 mrg32k3aM1[2304];
.global .align 4 .b8 mrg32k3aM2[2304];
.global .align 4 .b8 mrg32k3aM1SubSeq[2016];
.global .align 4 .b8 mrg32k3aM2SubSeq[2016];
.global .align 4 .b8 mrg32k3aM1Seq[2304];
.global .align 4 .b8 mrg32k3aM2Seq[2304];
.const .align 8 .b8 __cr_lgamma_table[72];
// _ZZ17solveSukoduKernelPiS_S_iiiP17curandStateXORWOWS_S_E6mirror has been demoted
// _ZZ17solveSukoduKernelPiS_S_iiiP17curandStateXORWOWS_S_E6boards has been demoted
// _ZZ17solveSukoduKernelPiS_S_iiiP17curandStateXORWOWS_S_E11scores_arch has been demoted
// _ZZ17solveSukoduKernelPiS_S_iiiP17curandStateXORWOWS_S_E6scores has been demoted
// _ZZ17solveSukoduKernelPiS_S_iiiP17curandStateXORWOWS_S_E6argmax has been demoted

.visible .entry _Z14initRandKernelP17curandStateXORWOWj(
	.param .u64 .ptr .align 1 _Z14initRandKernelP17curandStateXORWOWj_param_0,
	.param .u32 _Z14initRandKernelP17curandStateXORWOWj_param_1
)
{
	.reg .pred 	%p<24>;
	.reg .b32 	%r<409>;
	.reg .b64 	%rd<18>;

	ld.param.u64 	%rd8, [_Z14initRandKernelP17curandStateXORWOWj_param_0];
	ld.param.u32 	%r182, [_Z14initRandKernelP17curandStateXORWOWj_param_1];
	cvta.to.global.u64 	%rd9, %rd8;
	mov.u32 	%r183, %ctaid.x;
	shl.b32 	%r184, %r183, 5;
	mov.u32 	%r185, %tid.x;
	add.s32 	%r186, %r184, %r185;
	cvt.s64.s32 	%rd17, %r186;
	mul.wide.s32 	%rd10, %r186, 48;
	add.s64 	%rd2, %rd9, %rd10;
	xor.b32  	%r187, %r182, -1429050551;
	mul.lo.s32 	%r188, %r187, 1099087573;
	add.s32 	%r189, %r188, -638133224;
	add.s32 	%r190, %r188, 123456789;
	st.global.v2.u32 	[%rd2], {%r189, %r190};
	xor.b32  	%r191, %r188, 362436069;
	mov.b32 	%r192, -123459836;
	st.global.v2.u32 	[%rd2+8], {%r191, %r192};
	add.s32 	%r193, %r188, 5783321;
	mov.b32 	%r194, -589760388;
	st.global.v2.u32 	[%rd2+16], {%r194, %r193};
	setp.eq.s32 	%p1, %r186, 0;
	@%p1 bra 	$L__BB0_42;
	mov.b32 	%r315, 0;
	mov.u64 	%rd12, precalc_xorwow_matrix;
$L__BB0_2:
	and.b64  	%rd4, %rd17, 3;
	setp.eq.s64 	%p2, %rd4, 0;
	@%p2 bra 	$L__BB0_41;
	mul.wide.u32 	%rd11, %r315, 3200;
	add.s64 	%rd5, %rd12, %rd11;
	cvt.u32.u64 	%r2, %rd4;
	mov.b32 	%r316, 0;
$L__BB0_4:
	mov.b32 	%r329, 0;
	mov.u32 	%r330, %r329;
	mov.u32 	%r331, %r329;
	mov.u32 	%r332, %r329;
	mov.u32 	%r333, %r329;
	mov.u32 	%r322, %r329;
$L__BB0_5:
	mul.wide.u32 	%rd13, %r322, 4;
	add.s64 	%rd14, %rd2, %rd13;
	ld.global.u32 	%r10, [%rd14+4];
	shl.b32 	%r11, %r322, 5;
	mov.b32 	%r328, 0;
$L__BB0_6:
	.pragma "nounroll";
	shr.u32 	%r199, %r10, %r328;
	and.b32  	%r200, %r199, 1;
	setp.eq.b32 	%p3, %r200, 1;
	not.pred 	%p4, %p3;
	add.s32 	%r201, %r11, %r328;
	mul.lo.s32 	%r202, %r201, 5;
	mul.wide.u32 	%rd15, %r202, 4;
	add.s64 	%rd6, %rd5, %rd15;
	@%p4 bra 	$L__BB0_8;
	ld.global.u32 	%r203, [%rd6];
	xor.b32  	%r333, %r333, %r203;
	ld.global.u32 	%r204, [%rd6+4];
	xor.b32  	%r332, %r332, %r204;
	ld.global.u32 	%r205, [%rd6+8];
	xor.b32  	%r331, %r331, %r205;
	ld.global.u32 	%r206, [%rd6+12];
	xor.b32  	%r330, %r330, %r206;
	ld.global.u32 	%r207, [%rd6+16];
	xor.b32  	%r329, %r329, %r207;
$L__BB0_8:
	and.b32  	%r209, %r199, 2;
	setp.eq.s32 	%p5, %r209, 0;
	@%p5 bra 	$L__BB0_10;
	ld.global.u32 	%r210, [%rd6+20];
	xor.b32  	%r333, %r333, %r210;
	ld.global.u32 	%r211, [%rd6+24];
	xor.b32  	%r332, %r332, %r211;
	ld.global.u32 	%r212, [%rd6+28];
	xor.b32  	%r331, %r331, %r212;
	ld.global.u32 	%r213, [%rd6+32];
	xor.b32  	%r330, %r330, %r213;
	ld.global.u32 	%r214, [%rd6+36];
	xor.b32  	%r329, %r329, %r214;
$L__BB0_10:
	and.b32  	%r216, %r199, 4;
	setp.eq.s32 	%p6, %r216, 0;
	@%p6 bra 	$L__BB0_12;
	ld.global.u32 	%r217, [%rd6+40];
	xor.b32  	%r333, %r333, %r217;
	ld.global.u32 	%r218, [%rd6+44];
	xor.b32  	%r332, %r332, %r218;
	ld.global.u32 	%r219, [%rd6+48];
	xor.b32  	%r331, %r331, %r219;
	ld.global.u32 	%r220, [%rd6+52];
	xor.b32  	%r330, %r330, %r220;
	ld.global.u32 	%r221, [%rd6+56];
	xor.b32  	%r329, %r329, %r221;
$L__BB0_12:
	and.b32  	%r223, %r199, 8;
	setp.eq.s32 	%p7, %r223, 0;
	@%p7 bra 	$L__BB0_14;
	ld.global.u32 	%r224, [%rd6+60];
	xor.b32  	%r333, %r333, %r224;
	ld.global.u32 	%r225, [%rd6+64];
	xor.b32  	%r332, %r332, %r225;
	ld.global.u32 	%r226, [%rd6+68];
	xor.b32  	%r331, %r331, %r226;
	ld.global.u32 	%r227, [%rd6+72];
	xor.b32  	%r330, %r330, %r227;
	ld.global.u32 	%r228, [%rd6+76];
	xor.b32  	%r329, %r329, %r228;
$L__BB0_14:
	and.b32  	%r230, %r199, 16;
	setp.eq.s32 	%p8, %r230, 0;
	@%p8 bra 	$L__BB0_16;
	ld.global.u32 	%r231, [%rd6+80];
	xor.b32  	%r333, %r333, %r231;
	ld.global.u32 	%r232, [%rd6+84];
	xor.b32  	%r332, %r332, %r232;
	ld.global.u32 	%r233, [%rd6+88];
	xor.b32  	%r331, %r331, %r233;
	ld.global.u32 	%r234, [%rd6+92];
	xor.b32  	%r330, %r330, %r234;
	ld.global.u32 	%r235, [%rd6+96];
	xor.b32  	%r329, %r329, %r235;
$L__BB0_16:
	and.b32  	%r237, %r199, 32;
	setp.eq.s32 	%p9, %r237, 0;
	@%p9 bra 	$L__BB0_18;
	ld.global.u32 	%r238, [%rd6+100];
	xor.b32  	%r333, %r333, %r238;
	ld.global.u32 	%r239, [%rd6+104];
	xor.b32  	%r332, %r332, %r239;
	ld.global.u32 	%r240, [%rd6+108];
	xor.b32  	%r331, %r331, %r240;
	ld.global.u32 	%r241, [%rd6+112];
	xor.b32  	%r330, %r330, %r241;
	ld.global.u32 	%r242, [%rd6+116];
	xor.b32  	%r329, %r329, %r242;
$L__BB0_18:
	and.b32  	%r244, %r199, 64;
	setp.eq.s32 	%p10, %r244, 0;
	@%p10 bra 	$L__BB0_20;
	ld.global.u32 	%r245, [%rd6+120];
	xor.b32  	%r333, %r333, %r245;
	ld.global.u32 	%r246, [%rd6+124];
	xor.b32  	%r332, %r332, %r246;
	ld.global.u32 	%r247, [%rd6+128];
	xor.b32  	%r331, %r331, %r247;
	ld.global.u32 	%r248, [%rd6+132];
	xor.b32  	%r330, %r330, %r248;
	ld.global.u32 	%r249, [%rd6+136];
	xor.b32  	%r329, %r329, %r249;
$L__BB0_20:
	and.b32  	%r251, %r199, 128;
	setp.eq.s32 	%p11, %r251, 0;
	@%p11 bra 	$L__BB0_22;
	ld.global.u32 	%r252, [%rd6+140];
	xor.b32  	%r333, %r333, %r252;
	ld.global.u32 	%r253, [%rd6+144];
	xor.b32  	%r332, %r332, %r253;
	ld.global.u32 	%r254, [%rd6+148];
	xor.b32  	%r331, %r331, %r254;
	ld.global.u32 	%r255, [%rd6+152];
	xor.b32  	%r330, %r330, %r255;
	ld.global.u32 	%r256, [%rd6+156];
	xor.b32  	%r329, %r329, %r256;
$L__BB0_22:
	and.b32  	%r258, %r199, 256;
	setp.eq.s32 	%p12, %r258, 0;
	@%p12 bra 	$L__BB0_24;
	ld.global.u32 	%r259, [%rd6+160];
	xor.b32  	%r333, %r333, %r259;
	ld.global.u32 	%r260, [%rd6+164];
	xor.b32  	%r332, %r332, %r260;
	ld.global.u32 	%r261, [%rd6+168];
	xor.b32  	%r331, %r331, %r261;
	ld.global.u32 	%r262, [%rd6+172];
	xor.b32  	%r330, %r330, %r262;
	ld.global.u32 	%r263, [%rd6+176];
	xor.b32  	%r329, %r329, %r263;
$L__BB0_24:
	and.b32  	%r265, %r199, 512;
	setp.eq.s32 	%p13, %r265, 0;
	@%p13 bra 	$L__BB0_26;
	ld.global.u32 	%r266, [%rd6+180];
	xor.b32  	%r333, %r333, %r266;
	ld.global.u32 	%r267, [%rd6+184];
	xor.b32  	%r332, %r332, %r267;
	ld.global.u32 	%r268, [%rd6+188];
	xor.b32  	%r331, %r331, %r268;
	ld.global.u32 	%r269, [%rd6+192];
	xor.b32  	%r330, %r330, %r269;
	ld.global.u32 	%r270, [%rd6+196];
	xor.b32  	%r329, %r329, %r270;
$L__BB0_26:
	and.b32  	%r272, %r199, 1024;
	setp.eq.s32 	%p14, %r272, 0;
	@%p14 bra 	$L__BB0_28;
	ld.global.u32 	%r273, [%rd6+200];
	xor.b32  	%r333, %r333, %r273;
	ld.global.u32 	%r274, [%rd6+204];
	xor.b32  	%r332, %r332, %r274;
	ld.global.u32 	%r275, [%rd6+208];
	xor.b32  	%r331, %r331, %r275;
	ld.global.u32 	%r276, [%rd6+212];
	xor.b32  	%r330, %r330, %r276;
	ld.global.u32 	%r277, [%rd6+216];
	xor.b32  	%r329, %r329, %r277;
$L__BB0_28:
	and.b32  	%r279, %r199, 2048;
	setp.eq.s32 	%p15, %r279, 0;
	@%p15 bra 	$L__BB0_30;
	ld.global.u32 	%r280, [%rd6+220];
	xor.b32  	%r333, %r333, %r280;
	ld.global.u32 	%r281, [%rd6+224];
	xor.b32  	%r332, %r332, %r281;
	ld.global.u32 	%r282, [%rd6+228];
	xor.b32  	%r331, %r331, %r282;
	ld.global.u32 	%r283, [%rd6+232];
	xor.b32  	%r330, %r330, %r283;
	ld.global.u32 	%r284, [%rd6+236];
	xor.b32  	%r329, %r329, %r284;
$L__BB0_30:
	and.b32  	%r286, %r199, 4096;
	setp.eq.s32 	%p16, %r286, 0;
	@%p16 bra 	$L__BB0_32;
	ld.global.u32 	%r287, [%rd6+240];
	xor.b32  	%r333, %r333, %r287;
	ld.global.u32 	%r288, [%rd6+244];
	xor.b32  	%r332, %r332, %r288;
	ld.global.u32 	%r289, [%rd6+248];
	xor.b32  	%r331, %r331, %r289;
	ld.global.u32 	%r290, [%rd6+252];
	xor.b32  	%r330, %r330, %r290;
	ld.global.u32 	%r291, [%rd6+256];
	xor.b32  	%r329, %r329, %r291;
$L__BB0_32:
	and.b32  	%r293, %r199, 8192;
	setp.eq.s32 	%p17, %r293, 0;
	@%p17 bra 	$L__BB0_34;
	ld.global.u32 	%r294, [%rd6+260];
	xor.b32  	%r333, %r333, %r294;
	ld.global.u32 	%r295, [%rd6+264];
	xor.b32  	%r332, %r332, %r295;
	ld.global.u32 	%r296, [%rd6+268];
	xor.b32  	%r331, %r331, %r296;
	ld.global.u32 	%r297, [%rd6+272];
	xor.b32  	%r330, %r330, %r297;
	ld.global.u32 	%r298, [%rd6+276];
	xor.b32  	%r329, %r329, %r298;
$L__BB0_34:
	and.b32  	%r300, %r199, 16384;
	setp.eq.s32 	%p18, %r300, 0;
	@%p18 bra 	$L__BB0_36;
	ld.global.u32 	%r301, [%rd6+280];
	xor.b32  	%r333, %r333, %r301;
	ld.global.u32 	%r302, [%rd6+284];
	xor.b32  	%r332, %r332, %r302;
	ld.global.u32 	%r303, [%rd6+288];
	xor.b32  	%r331, %r331, %r303;
	ld.global.u32 	%r304, [%rd6+292];
	xor.b32  	%r330, %r330, %r304;
	ld.global.u32 	%r305, [%rd6+296];
	xor.b32  	%r329, %r329, %r305;
$L__BB0_36:
	and.b32  	%r307, %r199, 32768;
	setp.eq.s32 	%p19, %r307, 0;
	@%p19 bra 	$L__BB0_38;
	ld.global.u32 	%r308, [%rd6+300];
	xor.b32  	%r333, %r333, %r308;
	ld.global.u32 	%r309, [%rd6+304];
	xor.b32  	%r332, %r332, %r309;
	ld.global.u32 	%r310, [%rd6+308];
	xor.b32  	%r331, %r331, %r310;
	ld.global.u32 	%r311, [%rd6+312];
	xor.b32  	%r330, %r330, %r311;
	ld.global.u32 	%r312, [%rd6+316];
	xor.b32  	%r329, %r329, %r312;
$L__BB0_38:
	add.s32 	%r328, %r328, 16;
	setp.ne.s32 	%p20, %r328, 32;
	@%p20 bra 	$L__BB0_6;
	mad.lo.s32 	%r313, %r322, -31, %r11;
	add.s32 	%r322, %r313, 1;
	setp.ne.s32 	%p21, %r322, 5;
	@%p21 bra 	$L__BB0_5;
	st.global.u32 	[%rd2+4], %r333;
	st.global.u32 	[%rd2+8], %r332;
	st.global.u32 	[%rd2+12], %r331;
	st.global.u32 	[%rd2+16], %r330;
	st.global.u32 	[%rd2+20], %r329;
	add.s32 	%r316, %r316, 1;
	setp.lt.u32 	%p22, %r316, %r2;
	@%p22 bra 	$L__BB0_4;
$L__BB0_41:
	shr.u64 	%rd7, %rd17, 2;
	add.s32 	%r315, %r315, 1;
	setp.gt.u64 	%p23, %rd17, 3;
	mov.u64 	%rd17, %rd7;
	@%p23 bra 	$L__BB0_2;
$L__BB0_42:
	mov.b32 	%r314, 0;
	st.global.v2.u32 	[%rd2+24], {%r314, %r314};
	st.global.u32 	[%rd2+32], %r314;
	mov.b64 	%rd16, 0;
	st.global.u64 	[%rd2+40], %rd16;
	ret;

}
	// .globl	_Z17solveSukoduKernelPiS_S_iiiP17curandStateXORWOWS_S_
.visible .entry _Z17solveSukoduKernelPiS_S_iiiP17curandStateXORWOWS_S_(
	.param .u64 .ptr .align 1 _Z17solveSukoduKernelPiS_S_iiiP17curandStateXORWOWS_S__param_0,
	.param .u64 .ptr .align 1 _Z17solveSukoduKernelPiS_S_iiiP17curandStateXORWOWS_S__param_1,
	.param .u64 .ptr .align 1 _Z17solveSukoduKernelPiS_S_iiiP17curandStateXORWOWS_S__param_2,
	.param .u32 _Z17solveSukoduKernelPiS_S_iiiP17curandStateXORWOWS_S__param_3,
	.param .u32 _Z17solveSukoduKernelPiS_S_iiiP17curandStateXORWOWS_S__param_4,
	.param .u32 _Z17solveSukoduKernelPiS_S_iiiP17curandStateXORWOWS_S__param_5,
	.param .u64 .ptr .align 1 _Z17solveSukoduKernelPiS_S_iiiP17curandStateXORWOWS_S__param_6,
	.param .u64 .ptr .align 1 _Z17solveSukoduKernelPiS_S_iiiP17curandStateXORWOWS_S__param_7,
	.param .u64 .ptr .align 1 _Z17solveSukoduKernelPiS_S_iiiP17curandStateXORWOWS_S__param_8
)
{
	.local .align 4 .b8 	__local_depot1[36];
	.reg .b64 	%SP;
	.reg .b64 	%SPL;
	.reg .pred 	%p<180>;
	.reg .b32 	%r<801>;
	.reg .b64 	%rd<204>;
	// demoted variable
	.shared .align 4 .b8 _ZZ17solveSukoduKernelPiS_S_iiiP17curandStateXORWOWS_S_E6mirror[324];
	// demoted variable
	.shared .align 4 .b8 _ZZ17solveSukoduKernelPiS_S_iiiP17curandStateXORWOWS_S_E6boards[10368];
	// demoted variable
	.shared .align 4 .b8 _ZZ17solveSukoduKernelPiS_S_iiiP17curandStateXORWOWS_S_E11scores_arch[128];
	// demoted variable
	.shared .align 4 .b8 _ZZ17solveSukoduKernelPiS_S_iiiP17curandStateXORWOWS_S_E6scores[128];
	// demoted variable
	.shared .align 4 .b8 _ZZ17solveSukoduKernelPiS_S_iiiP17curandStateXORWOWS_S_E6argmax[128];
	mov.u64 	%SPL, __local_depot1;
	ld.param.u64 	%rd4, [_Z17solveSukoduKernelPiS_S_iiiP17curandStateXORWOWS_S__param_0];
	ld.param.u32 	%r55, [_Z17solveSukoduKernelPiS_S_iiiP17curandStateXORWOWS_S__param_3];
	mov.u32 	%r1, %tid.y;
	mov.u32 	%r58, %ntid.x;
	mov.u32 	%r2, %tid.x;
	mad.lo.s32 	%r3, %r1, %r58, %r2;
	mov.u32 	%r4, %ctaid.x;
	setp.gt.u32 	%p1, %r3, 80;
	@%p1 bra 	$L__BB1_2;
	cvta.to.global.u64 	%rd10, %rd4;
	mul.wide.u32 	%rd11, %r3, 4;
	add.s64 	%rd12, %rd10, %rd11;
	ld.global.u32 	%r59, [%rd12];
	shl.b32 	%r60, %r3, 2;
	mov.u32 	%r61, _ZZ17solveSukoduKernelPiS_S_iiiP17curandStateXORWOWS_S_E6mirror;
	add.s32 	%r62, %r61, %r60;
	st.shared.u32 	[%r62], %r59;
$L__BB1_2:
	ld.param.u64 	%rd202, [_Z17solveSukoduKernelPiS_S_iiiP17curandStateXORWOWS_S__param_8];
	bar.sync 	0;
	mul.lo.s32 	%r63, %r1, 9;
	shl.b32 	%r64, %r63, 2;
	mov.u32 	%r65, _ZZ17solveSukoduKernelPiS_S_iiiP17curandStateXORWOWS_S_E6mirror;
	add.s32 	%r66, %r65, %r64;
	ld.shared.u32 	%r67, [%r66];
	mad.lo.s32 	%r68, %r2, 81, %r63;
	shl.b32 	%r69, %r68, 2;
	mov.u32 	%r70, _ZZ17solveSukoduKernelPiS_S_iiiP17curandStateXORWOWS_S_E6boards;
	add.s32 	%r71, %r70, %r69;
	st.shared.u32 	[%r71], %r67;
	ld.shared.u32 	%r72, [%r66+4];
	st.shared.u32 	[%r71+4], %r72;
	ld.shared.u32 	%r73, [%r66+8];
	st.shared.u32 	[%r71+8], %r73;
	ld.shared.u32 	%r74, [%r66+12];
	st.shared.u32 	[%r71+12], %r74;
	ld.shared.u32 	%r75, [%r66+16];
	st.shared.u32 	[%r71+16], %r75;
	ld.shared.u32 	%r76, [%r66+20];
	st.shared.u32 	[%r71+20], %r76;
	ld.shared.u32 	%r77, [%r66+24];
	st.shared.u32 	[%r71+24], %r77;
	ld.shared.u32 	%r78, [%r66+28];
	st.shared.u32 	[%r71+28], %r78;
	ld.shared.u32 	%r79, [%r66+32];
	st.shared.u32 	[%r71+32], %r79;
	setp.gt.u32 	%p2, %r3, 31;
	cvta.to.global.u64 	%rd13, %rd202;
	mul.wide.u32 	%rd14, %r4, 4;
	add.s64 	%rd1, %rd13, %rd14;
	@%p2 bra 	$L__BB1_4;
	ld.global.u32 	%r80, [%rd1];
	shl.b32 	%r81, %r3, 2;
	mov.u32 	%r82, _ZZ17solveSukoduKernelPiS_S_iiiP17curandStateXORWOWS_S_E11scores_arch;
	add.s32 	%r83, %r82, %r81;
	st.shared.u32 	[%r83], %r80;
$L__BB1_4:
	bar.sync 	0;
	setp.lt.s32 	%p3, %r55, 1;
	@%p3 bra 	$L__BB1_19;
	add.u64 	%rd2, %SPL, 0;
	neg.s32 	%r788, %r55;
$L__BB1_6:
	setp.gt.u32 	%p4, %r3, 31;
	@%p4 bra 	$L__BB1_11;
	ld.param.u64 	%rd199, [_Z17solveSukoduKernelPiS_S_iiiP17curandStateXORWOWS_S__param_6];
	ld.param.u32 	%r786, [_Z17solveSukoduKernelPiS_S_iiiP17curandStateXORWOWS_S__param_4];
	shl.b32 	%r89, %r3, 2;
	mov.u32 	%r90, _ZZ17solveSukoduKernelPiS_S_iiiP17curandStateXORWOWS_S_E6scores;
	add.s32 	%r91, %r90, %r89;
	mov.b32 	%r794, 0;
	st.shared.u32 	[%r91], %r794;
	mov.u32 	%r92, _ZZ17solveSukoduKernelPiS_S_iiiP17curandStateXORWOWS_S_E6argmax;
	add.s32 	%r93, %r92, %r89;
	st.shared.u32 	[%r93], %r3;
	cvta.to.global.u64 	%rd16, %rd199;
	mov.u32 	%r94, %ctaid.x;
	shl.b32 	%r95, %r94, 5;
	mov.u32 	%r12, %tid.x;
	add.s32 	%r96, %r95, %r12;
	mul.wide.s32 	%rd17, %r96, 48;
	add.s64 	%rd3, %rd16, %rd17;
	ld.global.v2.u32 	{%r13, %r97}, [%rd3];
	shr.u32 	%r98, %r97, 2;
	xor.b32  	%r99, %r98, %r97;
	ld.global.v2.u32 	{%r100, %r14}, [%rd3+8];
	ld.global.v2.u32 	{%r17, %r18}, [%rd3+16];
	shl.b32 	%r101, %r18, 4;
	shl.b32 	%r102, %r99, 1;
	xor.b32  	%r103, %r102, %r101;
	xor.b32  	%r104, %r103, %r99;
	xor.b32  	%r24, %r104, %r18;
	add.s32 	%r105, %r13, %r24;
	add.s32 	%r106, %r105, 362437;
	mul.hi.u32 	%r107, %r106, 954437177;
	shr.u32 	%r108, %r107, 1;
	mul.lo.s32 	%r109, %r108, 9;
	sub.s32 	%r797, %r106, %r109;
	shr.u32 	%r110, %r100, 2;
	xor.b32  	%r111, %r110, %r100;
	st.global.v2.u32 	[%rd3+8], {%r17, %r18};
	shl.b32 	%r112, %r24, 4;
	shl.b32 	%r113, %r111, 1;
	xor.b32  	%r114, %r113, %r112;
	xor.b32  	%r115, %r114, %r111;
	xor.b32  	%r25, %r115, %r24;
	st.global.v2.u32 	[%rd3+16], {%r24, %r25};
	add.s32 	%r116, %r13, 724874;
	st.global.v2.u32 	[%rd3], {%r116, %r14};
	add.s32 	%r117, %r25, %r116;
	mul.hi.u32 	%r118, %r117, 1374389535;
	shr.u32 	%r119, %r118, 5;
	mul.lo.s32 	%r120, %r119, 100;
	sub.s32 	%r121, %r117, %r120;
	setp.ge.u32 	%p5, %r121, %r786;
	@%p5 bra 	$L__BB1_11;
	ld.param.u64 	%rd198, [_Z17solveSukoduKernelPiS_S_iiiP17curandStateXORWOWS_S__param_2];
	shr.u32 	%r122, %r14, 2;
	xor.b32  	%r123, %r122, %r14;
	st.global.v2.u32 	[%rd3+8], {%r18, %r24};
	shl.b32 	%r124, %r25, 4;
	shl.b32 	%r125, %r123, 1;
	xor.b32  	%r126, %r125, %r124;
	xor.b32  	%r127, %r126, %r123;
	xor.b32  	%r128, %r127, %r25;
	st.global.v2.u32 	[%rd3+16], {%r25, %r128};
	add.s32 	%r129, %r13, 1087311;
	st.global.v2.u32 	[%rd3], {%r129, %r17};
	add.s32 	%r130, %r128, %r129;
	cvta.to.global.u64 	%rd18, %rd198;
	mul.wide.u32 	%rd19, %r797, 4;
	add.s64 	%rd20, %rd18, %rd19;
	ld.global.u32 	%r131, [%rd20];
	rem.u32 	%r26, %r130, %r131;
	shr.u32 	%r132, %r17, 2;
	xor.b32  	%r133, %r132, %r17;
	st.global.v2.u32 	[%rd3+8], {%r24, %r25};
	shl.b32 	%r134, %r128, 4;
	shl.b32 	%r135, %r133, 1;
	xor.b32  	%r136, %r135, %r134;
	xor.b32  	%r137, %r136, %r133;
	xor.b32  	%r138, %r137, %r128;
	st.global.v2.u32 	[%rd3+16], {%r128, %r138};
	add.s32 	%r139, %r13, 1449748;
	st.global.v2.u32 	[%rd3], {%r139, %r18};
	add.s32 	%r140, %r138, %r139;
	ld.global.u32 	%r27, [%rd20];
	rem.u32 	%r793, %r140, %r27;
	setp.ne.s32 	%p6, %r26, %r793;
	@%p6 bra 	$L__BB1_10;
	add.s32 	%r141, %r26, 1;
	rem.s32 	%r793, %r141, %r27;
$L__BB1_10:
	ld.param.u64 	%rd197, [_Z17solveSukoduKernelPiS_S_iiiP17curandStateXORWOWS_S__param_1];
	mul.lo.s32 	%r143, %r797, 9;
	add.s32 	%r144, %r26, %r143;
	cvta.to.global.u64 	%rd21, %rd197;
	mul.wide.s32 	%rd22, %r144, 4;
	add.s64 	%rd23, %rd21, %rd22;
	ld.global.u32 	%r790, [%rd23];
	add.s32 	%r145, %r793, %r143;
	mul.wide.s32 	%rd24, %r145, 4;
	add.s64 	%rd25, %rd21, %rd24;
	ld.global.u32 	%r791, [%rd25];
	mad.lo.s32 	%r146, %r12, 81, %r143;
	add.s32 	%r147, %r146, %r790;
	shl.b32 	%r148, %r147, 2;
	mov.u32 	%r149, _ZZ17solveSukoduKernelPiS_S_iiiP17curandStateXORWOWS_S_E6boards;
	add.s32 	%r150, %r149, %r148;
	ld.shared.u32 	%r151, [%r150];
	add.s32 	%r152, %r146, %r791;
	shl.b32 	%r153, %r152, 2;
	add.s32 	%r154, %r149, %r153;
	ld.shared.u32 	%r155, [%r154];
	st.shared.u32 	[%r150], %r155;
	st.shared.u32 	[%r154], %r151;
	mov.b32 	%r794, 1;
$L__BB1_11:
	mov.u32 	%r156, %tid.y;
	setp.ne.s32 	%p7, %r156, 0;
	@%p7 bra 	$L__BB1_18;
	mov.b32 	%r157, 0;
	st.local.u32 	[%rd2], %r157;
	st.local.u32 	[%rd2+4], %r157;
	st.local.u32 	[%rd2+8], %r157;
	st.local.u32 	[%rd2+12], %r157;
	st.local.u32 	[%rd2+16], %r157;
	st.local.u32 	[%rd2+20], %r157;
	st.local.u32 	[%rd2+24], %r157;
	st.local.u32 	[%rd2+28], %r157;
	st.local.u32 	[%rd2+32], %r157;
	mov.u32 	%r37, %tid.x;
	shl.b32 	%r158, %r37, 2;
	mov.u32 	%r159, _ZZ17solveSukoduKernelPiS_S_iiiP17curandStateXORWOWS_S_E6scores;
	add.s32 	%r160, %r159, %r158;
	ld.shared.u32 	%r161, [%r160];
	mul.lo.s32 	%r38, %r37, 81;
	shl.b32 	%r162, %r38, 2;
	mov.u32 	%r163, _ZZ17solveSukoduKernelPiS_S_iiiP17curandStateXORWOWS_S_E6boards;
	add.s32 	%r164, %r163, %r162;
	ld.shared.u32 	%r165, [%r164];
	mul.wide.s32 	%rd26, %r165, 4;
	add.s64 	%rd27, %rd2, %rd26;
	mov.b32 	%r166, 1;
	st.local.u32 	[%rd27+-4], %r166;
	ld.shared.u32 	%r167, [%r164+12];
	mul.wide.s32 	%rd28, %r167, 4;
	add.s64 	%rd29, %rd2, %rd28;
	st.local.u32 	[%rd29+-4], %r166;
	ld.shared.u32 	%r168, [%r164+24];
	mul.wide.s32 	%rd30, %r168, 4;
	add.s64 	%rd31, %rd2, %rd30;
	st.local.u32 	[%rd31+-4], %r166;
	ld.shared.u32 	%r169, [%r164+108];
	mul.wide.s32 	%rd32, %r169, 4;
	add.s64 	%rd33, %rd2, %rd32;
	st.local.u32 	[%rd33+-4], %r166;
	ld.shared.u32 	%r170, [%r164+120];
	mul.wide.s32 	%rd34, %r170, 4;
	add.s64 	%rd35, %rd2, %rd34;
	st.local.u32 	[%rd35+-4], %r166;
	ld.shared.u32 	%r171, [%r164+132];
	mul.wide.s32 	%rd36, %r171, 4;
	add.s64 	%rd37, %rd2, %rd36;
	st.local.u32 	[%rd37+-4], %r166;
	ld.shared.u32 	%r172, [%r164+216];
	mul.wide.s32 	%rd38, %r172, 4;
	add.s64 	%rd39, %rd2, %rd38;
	st.local.u32 	[%rd39+-4], %r166;
	ld.shared.u32 	%r173, [%r164+228];
	mul.wide.s32 	%rd40, %r173, 4;
	add.s64 	%rd41, %rd2, %rd40;
	st.local.u32 	[%rd41+-4], %r166;
	ld.shared.u32 	%r174, [%r164+240];
	mul.wide.s32 	%rd42, %r174, 4;
	add.s64 	%rd43, %rd2, %rd42;
	st.local.u32 	[%rd43+-4], %r166;
	ld.local.u32 	%r175, [%rd2];
	setp.ne.s32 	%p8, %r175, 0;
	selp.u32 	%r176, 1, 0, %p8;
	st.local.u32 	[%rd2], %r157;
	ld.local.u32 	%r177, [%rd2+4];
	setp.ne.s32 	%p9, %r177, 0;
	selp.u32 	%r178, 1, 0, %p9;
	add.s32 	%r179, %r176, %r178;
	st.local.u32 	[%rd2+4], %r157;
	ld.local.u32 	%r180, [%rd2+8];
	setp.ne.s32 	%p10, %r180, 0;
	selp.u32 	%r181, 1, 0, %p10;
	add.s32 	%r182, %r179, %r181;
	st.local.u32 	[%rd2+8], %r157;
	ld.local.u32 	%r183, [%rd2+12];
	setp.ne.s32 	%p11, %r183, 0;
	selp.u32 	%r184, 1, 0, %p11;
	add.s32 	%r185, %r182, %r184;
	st.local.u32 	[%rd2+12], %r157;
	ld.local.u32 	%r186, [%rd2+16];
	setp.ne.s32 	%p12, %r186, 0;
	selp.u32 	%r187, 1, 0, %p12;
	add.s32 	%r188, %r185, %r187;
	st.local.u32 	[%rd2+16], %r157;
	ld.local.u32 	%r189, [%rd2+20];
	setp.ne.s32 	%p13, %r189, 0;
	selp.u32 	%r190, 1, 0, %p13;
	add.s32 	%r191, %r188, %r190;
	st.local.u32 	[%rd2+20], %r157;
	ld.local.u32 	%r192, [%rd2+24];
	setp.ne.s32 	%p14, %r192, 0;
	selp.u32 	%r193, 1, 0, %p14;
	add.s32 	%r194, %r191, %r193;
	st.local.u32 	[%rd2+24], %r157;
	ld.local.u32 	%r195, [%rd2+28];
	setp.ne.s32 	%p15, %r195, 0;
	selp.u32 	%r196, 1, 0, %p15;
	add.s32 	%r197, %r194, %r196;
	st.local.u32 	[%rd2+28], %r157;
	ld.local.u32 	%r198, [%rd2+32];
	setp.ne.s32 	%p16, %r198, 0;
	selp.u32 	%r199, 1, 0, %p16;
	add.s32 	%r200, %r197, %r199;
	st.local.u32 	[%rd2+32], %r157;
	add.s32 	%r201, %r161, %r200;
	ld.shared.u32 	%r202, [%r164+4];
	mul.wide.s32 	%rd44, %r202, 4;
	add.s64 	%rd45, %rd2, %rd44;
	st.local.u32 	[%rd45+-4], %r166;
	ld.shared.u32 	%r203, [%r164+16];
	mul.wide.s32 	%rd46, %r203, 4;
	add.s64 	%rd47, %rd2, %rd46;
	st.local.u32 	[%rd47+-4], %r166;
	ld.shared.u32 	%r204, [%r164+28];
	mul.wide.s32 	%rd48, %r204, 4;
	add.s64 	%rd49, %rd2, %rd48;
	st.local.u32 	[%rd49+-4], %r166;
	ld.shared.u32 	%r205, [%r164+112];
	mul.wide.s32 	%rd50, %r205, 4;
	add.s64 	%rd51, %rd2, %rd50;
	st.local.u32 	[%rd51+-4], %r166;
	ld.shared.u32 	%r206, [%r164+124];
	mul.wide.s32 	%rd52, %r206, 4;
	add.s64 	%rd53, %rd2, %rd52;
	st.local.u32 	[%rd53+-4], %r166;
	ld.shared.u32 	%r207, [%r164+136];
	mul.wide.s32 	%rd54, %r207, 4;
	add.s64 	%rd55, %rd2, %rd54;
	st.local.u32 	[%rd55+-4], %r166;
	ld.shared.u32 	%r208, [%r164+220];
	mul.wide.s32 	%rd56, %r208, 4;
	add.s64 	%rd57, %rd2, %rd56;
	st.local.u32 	[%rd57+-4], %r166;
	ld.shared.u32 	%r209, [%r164+232];
	mul.wide.s32 	%rd58, %r209, 4;
	add.s64 	%rd59, %rd2, %rd58;
	st.local.u32 	[%rd59+-4], %r166;
	ld.shared.u32 	%r210, [%r164+244];
	mul.wide.s32 	%rd60, %r210, 4;
	add.s64 	%rd61, %rd2, %rd60;
	st.local.u32 	[%rd61+-4], %r166;
	ld.local.u32 	%r211, [%rd2];
	setp.ne.s32 	%p17, %r211, 0;
	selp.u32 	%r212, 1, 0, %p17;
	st.local.u32 	[%rd2], %r157;
	ld.local.u32 	%r213, [%rd2+4];
	setp.ne.s32 	%p18, %r213, 0;
	selp.u32 	%r214, 1, 0, %p18;
	add.s32 	%r215, %r212, %r214;
	st.local.u32 	[%rd2+4], %r157;
	ld.local.u32 	%r216, [%rd2+8];
	setp.ne.s32 	%p19, %r216, 0;
	selp.u32 	%r217, 1, 0, %p19;
	add.s32 	%r218, %r215, %r217;
	st.local.u32 	[%rd2+8], %r157;
	ld.local.u32 	%r219, [%rd2+12];
	setp.ne.s32 	%p20, %r219, 0;
	selp.u32 	%r220, 1, 0, %p20;
	add.s32 	%r221, %r218, %r220;
	st.local.u32 	[%rd2+12], %r157;
	ld.local.u32 	%r222, [%rd2+16];
	setp.ne.s32 	%p21, %r222, 0;
	selp.u32 	%r223, 1, 0, %p21;
	add.s32 	%r224, %r221, %r223;
	st.local.u32 	[%rd2+16], %r157;
	ld.local.u32 	%r225, [%rd2+20];
	setp.ne.s32 	%p22, %r225, 0;
	selp.u32 	%r226, 1, 0, %p22;
	add.s32 	%r227, %r224, %r226;
	st.local.u32 	[%rd2+20], %r157;
	ld.local.u32 	%r228, [%rd2+24];
	setp.ne.s32 	%p23, %r228, 0;
	selp.u32 	%r229, 1, 0, %p23;
	add.s32 	%r230, %r227, %r229;
	st.local.u32 	[%rd2+24], %r157;
	ld.local.u32 	%r231, [%rd2+28];
	setp.ne.s32 	%p24, %r231, 0;
	selp.u32 	%r232, 1, 0, %p24;
	add.s32 	%r233, %r230, %r232;
	st.local.u32 	[%rd2+28], %r157;
	ld.local.u32 	%r234, [%rd2+32];
	setp.ne.s32 	%p25, %r234, 0;
	selp.u32 	%r235, 1, 0, %p25;
	add.s32 	%r236, %r233, %r235;
	st.local.u32 	[%rd2+32], %r157;
	add.s32 	%r237, %r201, %r236;
	ld.shared.u32 	%r238, [%r164+8];
	mul.wide.s32 	%rd62, %r238, 4;
	add.s64 	%rd63, %rd2, %rd62;
	st.local.u32 	[%rd63+-4], %r166;
	ld.shared.u32 	%r239, [%r164+20];
	mul.wide.s32 	%rd64, %r239, 4;
	add.s64 	%rd65, %rd2, %rd64;
	st.local.u32 	[%rd65+-4], %r166;
	ld.shared.u32 	%r240, [%r164+32];
	mul.wide.s32 	%rd66, %r240, 4;
	add.s64 	%rd67, %rd2, %rd66;
	st.local.u32 	[%rd67+-4], %r166;
	ld.shared.u32 	%r241, [%r164+116];
	mul.wide.s32 	%rd68, %r241, 4;
	add.s64 	%rd69, %rd2, %rd68;
	st.local.u32 	[%rd69+-4], %r166;
	ld.shared.u32 	%r242, [%r164+128];
	mul.wide.s32 	%rd70, %r242, 4;
	add.s64 	%rd71, %rd2, %rd70;
	st.local.u32 	[%rd71+-4], %r166;
	ld.shared.u32 	%r243, [%r164+140];
	mul.wide.s32 	%rd72, %r243, 4;
	add.s64 	%rd73, %rd2, %rd72;
	st.local.u32 	[%rd73+-4], %r166;
	ld.shared.u32 	%r244, [%r164+224];
	mul.wide.s32 	%rd74, %r244, 4;
	add.s64 	%rd75, %rd2, %rd74;
	st.local.u32 	[%rd75+-4], %r166;
	ld.shared.u32 	%r245, [%r164+236];
	mul.wide.s32 	%rd76, %r245, 4;
	add.s64 	%rd77, %rd2, %rd76;
	st.local.u32 	[%rd77+-4], %r166;
	ld.shared.u32 	%r246, [%r164+248];
	mul.wide.s32 	%rd78, %r246, 4;
	add.s64 	%rd79, %rd2, %rd78;
	st.local.u32 	[%rd79+-4], %r166;
	ld.local.u32 	%r247, [%rd2];
	setp.ne.s32 	%p26, %r247, 0;
	selp.u32 	%r248, 1, 0, %p26;
	st.local.u32 	[%rd2], %r157;
	ld.local.u32 	%r249, [%rd2+4];
	setp.ne.s32 	%p27, %r249, 0;
	selp.u32 	%r250, 1, 0, %p27;
	add.s32 	%r251, %r248, %r250;
	st.local.u32 	[%rd2+4], %r157;
	ld.local.u32 	%r252, [%rd2+8];
	setp.ne.s32 	%p28, %r252, 0;
	selp.u32 	%r253, 1, 0, %p28;
	add.s32 	%r254, %r251, %r253;
	st.local.u32 	[%rd2+8], %r157;
	ld.local.u32 	%r255, [%rd2+12];
	setp.ne.s32 	%p29, %r255, 0;
	selp.u32 	%r256, 1, 0, %p29;
	add.s32 	%r257, %r254, %r256;
	st.local.u32 	[%rd2+12], %r157;
	ld.local.u32 	%r258, [%rd2+16];
	setp.ne.s32 	%p30, %r258, 0;
	selp.u32 	%r259, 1, 0, %p30;
	add.s32 	%r260, %r257, %r259;
	st.local.u32 	[%rd2+16], %r157;
	ld.local.u32 	%r261, [%rd2+20];
	setp.ne.s32 	%p31, %r261, 0;
	selp.u32 	%r262, 1, 0, %p31;
	add.s32 	%r263, %r260, %r262;
	st.local.u32 	[%rd2+20], %r157;
	ld.local.u32 	%r264, [%rd2+24];
	setp.ne.s32 	%p32, %r264, 0;
	selp.u32 	%r265, 1, 0, %p32;
	add.s32 	%r266, %r263, %r265;
	st.local.u32 	[%rd2+24], %r157;
	ld.local.u32 	%r267, [%rd2+28];
	setp.ne.s32 	%p33, %r267, 0;
	selp.u32 	%r268, 1, 0, %p33;
	add.s32 	%r269, %r266, %r268;
	st.local.u32 	[%rd2+28], %r157;
	ld.local.u32 	%r270, [%rd2+32];
	setp.ne.s32 	%p34, %r270, 0;
	selp.u32 	%r271, 1, 0, %p34;
	add.s32 	%r272, %r269, %r271;
	st.local.u32 	[%rd2+32], %r157;
	add.s32 	%r273, %r237, %r272;
	ld.shared.u32 	%r274, [%r164+36];
	mul.wide.s32 	%rd80, %r274, 4;
	add.s64 	%rd81, %rd2, %rd80;
	st.local.u32 	[%rd81+-4], %r166;
	ld.shared.u32 	%r275, [%r164+48];
	mul.wide.s32 	%rd82, %r275, 4;
	add.s64 	%rd83, %rd2, %rd82;
	st.local.u32 	[%rd83+-4], %r166;
	ld.shared.u32 	%r276, [%r164+60];
	mul.wide.s32 	%rd84, %r276, 4;
	add.s64 	%rd85, %rd2, %rd84;
	st.local.u32 	[%rd85+-4], %r166;
	ld.shared.u32 	%r277, [%r164+144];
	mul.wide.s32 	%rd86, %r277, 4;
	add.s64 	%rd87, %rd2, %rd86;
	st.local.u32 	[%rd87+-4], %r166;
	ld.shared.u32 	%r278, [%r164+156];
	mul.wide.s32 	%rd88, %r278, 4;
	add.s64 	%rd89, %rd2, %rd88;
	st.local.u32 	[%rd89+-4], %r166;
	ld.shared.u32 	%r279, [%r164+168];
	mul.wide.s32 	%rd90, %r279, 4;
	add.s64 	%rd91, %rd2, %rd90;
	st.local.u32 	[%rd91+-4], %r166;
	ld.shared.u32 	%r280, [%r164+252];
	mul.wide.s32 	%rd92, %r280, 4;
	add.s64 	%rd93, %rd2, %rd92;
	st.local.u32 	[%rd93+-4], %r166;
	ld.shared.u32 	%r281, [%r164+264];
	mul.wide.s32 	%rd94, %r281, 4;
	add.s64 	%rd95, %rd2, %rd94;
	st.local.u32 	[%rd95+-4], %r166;
	ld.shared.u32 	%r282, [%r164+276];
	mul.wide.s32 	%rd96, %r282, 4;
	add.s64 	%rd97, %rd2, %rd96;
	st.local.u32 	[%rd97+-4], %r166;
	ld.local.u32 	%r283, [%rd2];
	setp.ne.s32 	%p35, %r283, 0;
	selp.u32 	%r284, 1, 0, %p35;
	st.local.u32 	[%rd2], %r157;
	ld.local.u32 	%r285, [%rd2+4];
	setp.ne.s32 	%p36, %r285, 0;
	selp.u32 	%r286, 1, 0, %p36;
	add.s32 	%r287, %r284, %r286;
	st.local.u32 	[%rd2+4], %r157;
	ld.local.u32 	%r288, [%rd2+8];
	setp.ne.s32 	%p37, %r288, 0;
	selp.u32 	%r289, 1, 0, %p37;
	add.s32 	%r290, %r287, %r289;
	st.local.u32 	[%rd2+8], %r157;
	ld.local.u32 	%r291, [%rd2+12];
	setp.ne.s32 	%p38, %r291, 0;
	selp.u32 	%r292, 1, 0, %p38;
	add.s32 	%r293, %r290, %r292;
	st.local.u32 	[%rd2+12], %r157;
	ld.local.u32 	%r294, [%rd2+16];
	setp.ne.s32 	%p39, %r294, 0;
	selp.u32 	%r295, 1, 0, %p39;
	add.s32 	%r296, %r293, %r295;
	st.local.u32 	[%rd2+16], %r157;
	ld.local.u32 	%r297, [%rd2+20];
	setp.ne.s32 	%p40, %r297, 0;
	selp.u32 	%r298, 1, 0, %p40;
	add.s32 	%r299, %r296, %r298;
	st.local.u32 	[%rd2+20], %r157;
	ld.local.u32 	%r300, [%rd2+24];
	setp.ne.s32 	%p41, %r300, 0;
	selp.u32 	%r301, 1, 0, %p41;
	add.s32 	%r302, %r299, %r301;
	st.local.u32 	[%rd2+24], %r157;
	ld.local.u32 	%r303, [%rd2+28];
	setp.ne.s32 	%p42, %r303, 0;
	selp.u32 	%r304, 1, 0, %p42;
	add.s32 	%r305, %r302, %r304;
	st.local.u32 	[%rd2+28], %r157;
	ld.local.u32 	%r306, [%rd2+32];
	setp.ne.s32 	%p43, %r306, 0;
	selp.u32 	%r307, 1, 0, %p43;
	add.s32 	%r308, %r305, %r307;
	st.local.u32 	[%rd2+32], %r157;
	add.s32 	%r309, %r273, %r308;
	ld.shared.u32 	%r310, [%r164+40];
	mul.wide.s32 	%rd98, %r310, 4;
	add.s64 	%rd99, %rd2, %rd98;
	st.local.u32 	[%rd99+-4], %r166;
	ld.shared.u32 	%r311, [%r164+52];
	mul.wide.s32 	%rd100, %r311, 4;
	add.s64 	%rd101, %rd2, %rd100;
	st.local.u32 	[%rd101+-4], %r166;
	ld.shared.u32 	%r312, [%r164+64];
	mul.wide.s32 	%rd102, %r312, 4;
	add.s64 	%rd103, %rd2, %rd102;
	st.local.u32 	[%rd103+-4], %r166;
	ld.shared.u32 	%r313, [%r164+148];
	mul.wide.s32 	%rd104, %r313, 4;
	add.s64 	%rd105, %rd2, %rd104;
	st.local.u32 	[%rd105+-4], %r166;
	ld.shared.u32 	%r314, [%r164+160];
	mul.wide.s32 	%rd106, %r314, 4;
	add.s64 	%rd107, %rd2, %rd106;
	st.local.u32 	[%rd107+-4], %r166;
	ld.shared.u32 	%r315, [%r164+172];
	mul.wide.s32 	%rd108, %r315, 4;
	add.s64 	%rd109, %rd2, %rd108;
	st.local.u32 	[%rd109+-4], %r166;
	ld.shared.u32 	%r316, [%r164+256];
	mul.wide.s32 	%rd110, %r316, 4;
	add.s64 	%rd111, %rd2, %rd110;
	st.local.u32 	[%rd111+-4], %r166;
	ld.shared.u32 	%r317, [%r164+268];
	mul.wide.s32 	%rd112, %r317, 4;
	add.s64 	%rd113, %rd2, %rd112;
	st.local.u32 	[%rd113+-4], %r166;
	ld.shared.u32 	%r318, [%r164+280];
	mul.wide.s32 	%rd114, %r318, 4;
	add.s64 	%rd115, %rd2, %rd114;
	st.local.u32 	[%rd115+-4], %r166;
	ld.local.u32 	%r319, [%rd2];
	setp.ne.s32 	%p44, %r319, 0;
	selp.u32 	%r320, 1, 0, %p44;
	st.local.u32 	[%rd2], %r157;
	ld.local.u32 	%r321, [%rd2+4];
	setp.ne.s32 	%p45, %r321, 0;
	selp.u32 	%r322, 1, 0, %p45;
	add.s32 	%r323, %r320, %r322;
	st.local.u32 	[%rd2+4], %r157;
	ld.local.u32 	%r324, [%rd2+8];
	setp.ne.s32 	%p46, %r324, 0;
	selp.u32 	%r325, 1, 0, %p46;
	add.s32 	%r326, %r323, %r325;
	st.local.u32 	[%rd2+8], %r157;
	ld.local.u32 	%r327, [%rd2+12];
	setp.ne.s32 	%p47, %r327, 0;
	selp.u32 	%r328, 1, 0, %p47;
	add.s32 	%r329, %r326, %r328;
	st.local.u32 	[%rd2+12], %r157;
	ld.local.u32 	%r330, [%rd2+16];
	setp.ne.s32 	%p48, %r330, 0;
	selp.u32 	%r331, 1, 0, %p48;
	add.s32 	%r332, %r329, %r331;
	st.local.u32 	[%rd2+16], %r157;
	ld.local.u32 	%r333, [%rd2+20];
	setp.ne.s32 	%p49, %r333, 0;
	selp.u32 	%r334, 1, 0, %p49;
	add.s32 	%r335, %r332, %r334;
	st.local.u32 	[%rd2+20], %r157;
	ld.local.u32 	%r336, [%rd2+24];
	setp.ne.s32 	%p50, %r336, 0;
	selp.u32 	%r337, 1, 0, %p50;
	add.s32 	%r338, %r335, %r337;
	st.local.u32 	[%rd2+24], %r157;
	ld.local.u32 	%r339, [%rd2+28];
	setp.ne.s32 	%p51, %r339, 0;
	selp.u32 	%r340, 1, 0, %p51;
	add.s32 	%r341, %r338, %r340;
	st.local.u32 	[%rd2+28], %r157;
	ld.local.u32 	%r342, [%rd2+32];
	setp.ne.s32 	%p52, %r342, 0;
	selp.u32 	%r343, 1, 0, %p52;
	add.s32 	%r344, %r341, %r343;
	st.local.u32 	[%rd2+32], %r157;
	add.s32 	%r345, %r309, %r344;
	ld.shared.u32 	%r346, [%r164+44];
	mul.wide.s32 	%rd116, %r346, 4;
	add.s64 	%rd117, %rd2, %rd116;
	st.local.u32 	[%rd117+-4], %r166;
	ld.shared.u32 	%r347, [%r164+56];
	mul.wide.s32 	%rd118, %r347, 4;
	add.s64 	%rd119, %rd2, %rd118;
	st.local.u32 	[%rd119+-4], %r166;
	ld.shared.u32 	%r348, [%r164+68];
	mul.wide.s32 	%rd120, %r348, 4;
	add.s64 	%rd121, %rd2, %rd120;
	st.local.u32 	[%rd121+-4], %r166;
	ld.shared.u32 	%r349, [%r164+152];
	mul.wide.s32 	%rd122, %r349, 4;
	add.s64 	%rd123, %rd2, %rd122;
	st.local.u32 	[%rd123+-4], %r166;
	ld.shared.u32 	%r350, [%r164+164];
	mul.wide.s32 	%rd124, %r350, 4;
	add.s64 	%rd125, %rd2, %rd124;
	st.local.u32 	[%rd125+-4], %r166;
	ld.shared.u32 	%r351, [%r164+176];
	mul.wide.s32 	%rd126, %r351, 4;
	add.s64 	%rd127, %rd2, %rd126;
	st.local.u32 	[%rd127+-4], %r166;
	ld.shared.u32 	%r352, [%r164+260];
	mul.wide.s32 	%rd128, %r352, 4;
	add.s64 	%rd129, %rd2, %rd128;
	st.local.u32 	[%rd129+-4], %r166;
	ld.shared.u32 	%r353, [%r164+272];
	mul.wide.s32 	%rd130, %r353, 4;
	add.s64 	%rd131, %rd2, %rd130;
	st.local.u32 	[%rd131+-4], %r166;
	ld.shared.u32 	%r354, [%r164+284];
	mul.wide.s32 	%rd132, %r354, 4;
	add.s64 	%rd133, %rd2, %rd132;
	st.local.u32 	[%rd133+-4], %r166;
	ld.local.u32 	%r355, [%rd2];
	setp.ne.s32 	%p53, %r355, 0;
	selp.u32 	%r356, 1, 0, %p53;
	st.local.u32 	[%rd2], %r157;
	ld.local.u32 	%r357, [%rd2+4];
	setp.ne.s32 	%p54, %r357, 0;
	selp.u32 	%r358, 1, 0, %p54;
	add.s32 	%r359, %r356, %r358;
	st.local.u32 	[%rd2+4], %r157;
	ld.local.u32 	%r360, [%rd2+8];
	setp.ne.s32 	%p55, %r360, 0;
	selp.u32 	%r361, 1, 0, %p55;
	add.s32 	%r362, %r359, %r361;
	st.local.u32 	[%rd2+8], %r157;
	ld.local.u32 	%r363, [%rd2+12];
	setp.ne.s32 	%p56, %r363, 0;
	selp.u32 	%r364, 1, 0, %p56;
	add.s32 	%r365, %r362, %r364;
	st.local.u32 	[%rd2+12], %r157;
	ld.local.u32 	%r366, [%rd2+16];
	setp.ne.s32 	%p57, %r366, 0;
	selp.u32 	%r367, 1, 0, %p57;
	add.s32 	%r368, %r365, %r367;
	st.local.u32 	[%rd2+16], %r157;
	ld.local.u32 	%r369, [%rd2+20];
	setp.ne.s32 	%p58, %r369, 0;
	selp.u32 	%r370, 1, 0, %p58;
	add.s32 	%r371, %r368, %r370;
	st.local.u32 	[%rd2+20], %r157;
	ld.local.u32 	%r372, [%rd2+24];
	setp.ne.s32 	%p59, %r372, 0;
	selp.u32 	%r373, 1, 0, %p59;
	add.s32 	%r374, %r371, %r373;
	st.local.u32 	[%rd2+24], %r157;
	ld.local.u32 	%r375, [%rd2+28];
	setp.ne.s32 	%p60, %r375, 0;
	selp.u32 	%r376, 1, 0, %p60;
	add.s32 	%r377, %r374, %r376;
	st.local.u32 	[%rd2+28], %r157;
	ld.local.u32 	%r378, [%rd2+32];
	setp.ne.s32 	%p61, %r378, 0;
	selp.u32 	%r379, 1, 0, %p61;
	add.s32 	%r380, %r377, %r379;
	st.local.u32 	[%rd2+32], %r157;
	add.s32 	%r381, %r345, %r380;
	ld.shared.u32 	%r382, [%r164+72];
	mul.wide.s32 	%rd134, %r382, 4;
	add.s64 	%rd135, %rd2, %rd134;
	st.local.u32 	[%rd135+-4], %r166;
	ld.shared.u32 	%r383, [%r164+84];
	mul.wide.s32 	%rd136, %r383, 4;
	add.s64 	%rd137, %rd2, %rd136;
	st.local.u32 	[%rd137+-4], %r166;
	ld.shared.u32 	%r384, [%r164+96];
	mul.wide.s32 	%rd138, %r384, 4;
	add.s64 	%rd139, %rd2, %rd138;
	st.local.u32 	[%rd139+-4], %r166;
	ld.shared.u32 	%r385, [%r164+180];
	mul.wide.s32 	%rd140, %r385, 4;
	add.s64 	%rd141, %rd2, %rd140;
	st.local.u32 	[%rd141+-4], %r166;
	ld.shared.u32 	%r386, [%r164+192];
	mul.wide.s32 	%rd142, %r386, 4;
	add.s64 	%rd143, %rd2, %rd142;
	st.local.u32 	[%rd143+-4], %r166;
	ld.shared.u32 	%r387, [%r164+204];
	mul.wide.s32 	%rd144, %r387, 4;
	add.s64 	%rd145, %rd2, %rd144;
	st.local.u32 	[%rd145+-4], %r166;
	ld.shared.u32 	%r388, [%r164+288];
	mul.wide.s32 	%rd146, %r388, 4;
	add.s64 	%rd147, %rd2, %rd146;
	st.local.u32 	[%rd147+-4], %r166;
	ld.shared.u32 	%r389, [%r164+300];
	mul.wide.s32 	%rd148, %r389, 4;
	add.s64 	%rd149, %rd2, %rd148;
	st.local.u32 	[%rd149+-4], %r166;
	ld.shared.u32 	%r390, [%r164+312];
	mul.wide.s32 	%rd150, %r390, 4;
	add.s64 	%rd151, %rd2, %rd150;
	st.local.u32 	[%rd151+-4], %r166;
	ld.local.u32 	%r391, [%rd2];
	setp.ne.s32 	%p62, %r391, 0;
	selp.u32 	%r392, 1, 0, %p62;
	st.local.u32 	[%rd2], %r157;
	ld.local.u32 	%r393, [%rd2+4];
	setp.ne.s32 	%p63, %r393, 0;
	selp.u32 	%r394, 1, 0, %p63;
	add.s32 	%r395, %r392, %r394;
	st.local.u32 	[%rd2+4], %r157;
	ld.local.u32 	%r396, [%rd2+8];
	setp.ne.s32 	%p64, %r396, 0;
	selp.u32 	%r397, 1, 0, %p64;
	add.s32 	%r398, %r395, %r397;
	st.local.u32 	[%rd2+8], %r157;
	ld.local.u32 	%r399, [%rd2+12];
	setp.ne.s32 	%p65, %r399, 0;
	selp.u32 	%r400, 1, 0, %p65;
	add.s32 	%r401, %r398, %r400;
	st.local.u32 	[%rd2+12], %r157;
	ld.local.u32 	%r402, [%rd2+16];
	setp.ne.s32 	%p66, %r402, 0;
	selp.u32 	%r403, 1, 0, %p66;
	add.s32 	%r404, %r401, %r403;
	st.local.u32 	[%rd2+16], %r157;
	ld.local.u32 	%r405, [%rd2+20];
	setp.ne.s32 	%p67, %r405, 0;
	selp.u32 	%r406, 1, 0, %p67;
	add.s32 	%r407, %r404, %r406;
	st.local.u32 	[%rd2+20], %r157;
	ld.local.u32 	%r408, [%rd2+24];
	setp.ne.s32 	%p68, %r408, 0;
	selp.u32 	%r409, 1, 0, %p68;
	add.s32 	%r410, %r407, %r409;
	st.local.u32 	[%rd2+24], %r157;
	ld.local.u32 	%r411, [%rd2+28];
	setp.ne.s32 	%p69, %r411, 0;
	selp.u32 	%r412, 1, 0, %p69;
	add.s32 	%r413, %r410, %r412;
	st.local.u32 	[%rd2+28], %r157;
	ld.local.u32 	%r414, [%rd2+32];
	setp.ne.s32 	%p70, %r414, 0;
	selp.u32 	%r415, 1, 0, %p70;
	add.s32 	%r416, %r413, %r415;
	st.local.u32 	[%rd2+32], %r157;
	add.s32 	%r417, %r381, %r416;
	ld.shared.u32 	%r418, [%r164+76];
	mul.wide.s32 	%rd152, %r418, 4;
	add.s64 	%rd153, %rd2, %rd152;
	st.local.u32 	[%rd153+-4], %r166;
	ld.shared.u32 	%r419, [%r164+88];
	mul.wide.s32 	%rd154, %r419, 4;
	add.s64 	%rd155, %rd2, %rd154;
	st.local.u32 	[%rd155+-4], %r166;
	ld.shared.u32 	%r420, [%r164+100];
	mul.wide.s32 	%rd156, %r420, 4;
	add.s64 	%rd157, %rd2, %rd156;
	st.local.u32 	[%rd157+-4], %r166;
	ld.shared.u32 	%r421, [%r164+184];
	mul.wide.s32 	%rd158, %r421, 4;
	add.s64 	%rd159, %rd2, %rd158;
	st.local.u32 	[%rd159+-4], %r166;
	ld.shared.u32 	%r422, [%r164+196];
	mul.wide.s32 	%rd160, %r422, 4;
	add.s64 	%rd161, %rd2, %rd160;
	st.local.u32 	[%rd161+-4], %r166;
	ld.shared.u32 	%r423, [%r164+208];
	mul.wide.s32 	%rd162, %r423, 4;
	add.s64 	%rd163, %rd2, %rd162;
	st.local.u32 	[%rd163+-4], %r166;
	ld.shared.u32 	%r424, [%r164+292];
	mul.wide.s32 	%rd164, %r424, 4;
	add.s64 	%rd165, %rd2, %rd164;
	st.local.u32 	[%rd165+-4], %r166;
	ld.shared.u32 	%r425, [%r164+304];
	mul.wide.s32 	%rd166, %r425, 4;
	add.s64 	%rd167, %rd2, %rd166;
	st.local.u32 	[%rd167+-4], %r166;
	ld.shared.u32 	%r426, [%r164+316];
	mul.wide.s32 	%rd168, %r426, 4;
	add.s64 	%rd169, %rd2, %rd168;
	st.local.u32 	[%rd169+-4], %r166;
	ld.local.u32 	%r427, [%rd2];
	setp.ne.s32 	%p71, %r427, 0;
	selp.u32 	%r428, 1, 0, %p71;
	st.local.u32 	[%rd2], %r157;
	ld.local.u32 	%r429, [%rd2+4];
	setp.ne.s32 	%p72, %r429, 0;
	selp.u32 	%r430, 1, 0, %p72;
	add.s32 	%r431, %r428, %r430;
	st.local.u32 	[%rd2+4], %r157;
	ld.local.u32 	%r432, [%rd2+8];
	setp.ne.s32 	%p73, %r432, 0;
	selp.u32 	%r433, 1, 0, %p73;
	add.s32 	%r434, %r431, %r433;
	st.local.u32 	[%rd2+8], %r157;
	ld.local.u32 	%r435, [%rd2+12];
	setp.ne.s32 	%p74, %r435, 0;
	selp.u32 	%r436, 1, 0, %p74;
	add.s32 	%r437, %r434, %r436;
	st.local.u32 	[%rd2+12], %r157;
	ld.local.u32 	%r438, [%rd2+16];
	setp.ne.s32 	%p75, %r438, 0;
	selp.u32 	%r439, 1, 0, %p75;
	add.s32 	%r440, %r437, %r439;
	st.local.u32 	[%rd2+16], %r157;
	ld.local.u32 	%r441, [%rd2+20];
	setp.ne.s32 	%p76, %r441, 0;
	selp.u32 	%r442, 1, 0, %p76;
	add.s32 	%r443, %r440, %r442;
	st.local.u32 	[%rd2+20], %r157;
	ld.local.u32 	%r444, [%rd2+24];
	setp.ne.s32 	%p77, %r444, 0;
	selp.u32 	%r445, 1, 0, %p77;
	add.s32 	%r446, %r443, %r445;
	st.local.u32 	[%rd2+24], %r157;
	ld.local.u32 	%r447, [%rd2+28];
	setp.ne.s32 	%p78, %r447, 0;
	selp.u32 	%r448, 1, 0, %p78;
	add.s32 	%r449, %r446, %r448;
	st.local.u32 	[%rd2+28], %r157;
	ld.local.u32 	%r450, [%rd2+32];
	setp.ne.s32 	%p79, %r450, 0;
	selp.u32 	%r451, 1, 0, %p79;
	add.s32 	%r452, %r449, %r451;
	st.local.u32 	[%rd2+32], %r157;
	add.s32 	%r453, %r417, %r452;
	ld.shared.u32 	%r454, [%r164+80];
	mul.wide.s32 	%rd170, %r454, 4;
	add.s64 	%rd171, %rd2, %rd170;
	st.local.u32 	[%rd171+-4], %r166;
	ld.shared.u32 	%r455, [%r164+92];
	mul.wide.s32 	%rd172, %r455, 4;
	add.s64 	%rd173, %rd2, %rd172;
	st.local.u32 	[%rd173+-4], %r166;
	ld.shared.u32 	%r456, [%r164+104];
	mul.wide.s32 	%rd174, %r456, 4;
	add.s64 	%rd175, %rd2, %rd174;
	st.local.u32 	[%rd175+-4], %r166;
	ld.shared.u32 	%r457, [%r164+188];
	mul.wide.s32 	%rd176, %r457, 4;
	add.s64 	%rd177, %rd2, %rd176;
	st.local.u32 	[%rd177+-4], %r166;
	ld.shared.u32 	%r458, [%r164+200];
	mul.wide.s32 	%rd178, %r458, 4;
	add.s64 	%rd179, %rd2, %rd178;
	st.local.u32 	[%rd179+-4], %r166;
	ld.shared.u32 	%r459, [%r164+212];
	mul.wide.s32 	%rd180, %r459, 4;
	add.s64 	%rd181, %rd2, %rd180;
	st.local.u32 	[%rd181+-4], %r166;
	ld.shared.u32 	%r460, [%r164+296];
	mul.wide.s32 	%rd182, %r460, 4;
	add.s64 	%rd183, %rd2, %rd182;
	st.local.u32 	[%rd183+-4], %r166;
	ld.shared.u32 	%r461, [%r164+308];
	mul.wide.s32 	%rd184, %r461, 4;
	add.s64 	%rd185, %rd2, %rd184;
	st.local.u32 	[%rd185+-4], %r166;
	ld.shared.u32 	%r462, [%r164+320];
	mul.wide.s32 	%rd186, %r462, 4;
	add.s64 	%rd187, %rd2, %rd186;
	st.local.u32 	[%rd187+-4], %r166;
	ld.local.u32 	%r463, [%rd2];
	setp.ne.s32 	%p80, %r463, 0;
	selp.u32 	%r464, 1, 0, %p80;
	st.local.u32 	[%rd2], %r157;
	ld.local.u32 	%r465, [%rd2+4];
	setp.ne.s32 	%p81, %r465, 0;
	selp.u32 	%r466, 1, 0, %p81;
	add.s32 	%r467, %r464, %r466;
	st.local.u32 	[%rd2+4], %r157;
	ld.local.u32 	%r468, [%rd2+8];
	setp.ne.s32 	%p82, %r468, 0;
	selp.u32 	%r469, 1, 0, %p82;
	add.s32 	%r470, %r467, %r469;
	st.local.u32 	[%rd2+8], %r157;
	ld.local.u32 	%r471, [%rd2+12];
	setp.ne.s32 	%p83, %r471, 0;
	selp.u32 	%r472, 1, 0, %p83;
	add.s32 	%r473, %r470, %r472;
	st.local.u32 	[%rd2+12], %r157;
	ld.local.u32 	%r474, [%rd2+16];
	setp.ne.s32 	%p84, %r474, 0;
	selp.u32 	%r475, 1, 0, %p84;
	add.s32 	%r476, %r473, %r475;
	st.local.u32 	[%rd2+16], %r157;
	ld.local.u32 	%r477, [%rd2+20];
	setp.ne.s32 	%p85, %r477, 0;
	selp.u32 	%r478, 1, 0, %p85;
	add.s32 	%r479, %r476, %r478;
	st.local.u32 	[%rd2+20], %r157;
	ld.local.u32 	%r480, [%rd2+24];
	setp.ne.s32 	%p86, %r480, 0;
	selp.u32 	%r481, 1, 0, %p86;
	add.s32 	%r482, %r479, %r481;
	st.local.u32 	[%rd2+24], %r157;
	ld.local.u32 	%r483, [%rd2+28];
	setp.ne.s32 	%p87, %r483, 0;
	selp.u32 	%r484, 1, 0, %p87;
	add.s32 	%r485, %r482, %r484;
	st.local.u32 	[%rd2+28], %r157;
	ld.local.u32 	%r486, [%rd2+32];
	setp.ne.s32 	%p88, %r486, 0;
	selp.u32 	%r487, 1, 0, %p88;
	add.s32 	%r488, %r485, %r487;
	st.local.u32 	[%rd2+32], %r157;
	add.s32 	%r489, %r453, %r488;
	st.shared.u32 	[%r160], %r489;
	st.local.u32 	[%rd27+-4], %r166;
	st.local.u32 	[%rd45+-4], %r166;
	st.local.u32 	[%rd63+-4], %r166;
	st.local.u32 	[%rd81+-4], %r166;
	st.local.u32 	[%rd99+-4], %r166;
	st.local.u32 	[%rd117+-4], %r166;
	st.local.u32 	[%rd135+-4], %r166;
	st.local.u32 	[%rd153+-4], %r166;
	st.local.u32 	[%rd171+-4], %r166;
	ld.local.u32 	%r490, [%rd2];
	setp.ne.s32 	%p89, %r490, 0;
	selp.u32 	%r491, 1, 0, %p89;
	st.local.u32 	[%rd2], %r157;
	ld.local.u32 	%r492, [%rd2+4];
	setp.ne.s32 	%p90, %r492, 0;
	selp.u32 	%r493, 1, 0, %p90;
	add.s32 	%r494, %r491, %r493;
	st.local.u32 	[%rd2+4], %r157;
	ld.local.u32 	%r495, [%rd2+8];
	setp.ne.s32 	%p91, %r495, 0;
	selp.u32 	%r496, 1, 0, %p91;
	add.s32 	%r497, %r494, %r496;
	st.local.u32 	[%rd2+8], %r157;
	ld.local.u32 	%r498, [%rd2+12];
	setp.ne.s32 	%p92, %r498, 0;
	selp.u32 	%r499, 1, 0, %p92;
	add.s32 	%r500, %r497, %r499;
	st.local.u32 	[%rd2+12], %r157;
	ld.local.u32 	%r501, [%rd2+16];
	setp.ne.s32 	%p93, %r501, 0;
	selp.u32 	%r502, 1, 0, %p93;
	add.s32 	%r503, %r500, %r502;
	st.local.u32 	[%rd2+16], %r157;
	ld.local.u32 	%r504, [%rd2+20];
	setp.ne.s32 	%p94, %r504, 0;
	selp.u32 	%r505, 1, 0, %p94;
	add.s32 	%r506, %r503, %r505;
	st.local.u32 	[%rd2+20], %r157;
	ld.local.u32 	%r507, [%rd2+24];
	setp.ne.s32 	%p95, %r507, 0;
	selp.u32 	%r508, 1, 0, %p95;
	add.s32 	%r509, %r506, %r508;
	st.local.u32 	[%rd2+24], %r157;
	ld.local.u32 	%r510, [%rd2+28];
	setp.ne.s32 	%p96, %r510, 0;
	selp.u32 	%r511, 1, 0, %p96;
	add.s32 	%r512, %r509, %r511;
	st.local.u32 	[%rd2+28], %r157;
	ld.local.u32 	%r513, [%rd2+32];
	setp.ne.s32 	%p97, %r513, 0;
	selp.u32 	%r514, 1, 0, %p97;
	add.s32 	%r515, %r512, %r514;
	st.local.u32 	[%rd2+32], %r157;
	add.s32 	%r516, %r489, %r515;
	st.local.u32 	[%rd29+-4], %r166;
	st.local.u32 	[%rd47+-4], %r166;
	st.local.u32 	[%rd65+-4], %r166;
	st.local.u32 	[%rd83+-4], %r166;
	st.local.u32 	[%rd101+-4], %r166;
	st.local.u32 	[%rd119+-4], %r166;
	st.local.u32 	[%rd137+-4], %r166;
	st.local.u32 	[%rd155+-4], %r166;
	st.local.u32 	[%rd173+-4], %r166;
	ld.local.u32 	%r517, [%rd2];
	setp.ne.s32 	%p98, %r517, 0;
	selp.u32 	%r518, 1, 0, %p98;
	st.local.u32 	[%rd2], %r157;
	ld.local.u32 	%r519, [%rd2+4];
	setp.ne.s32 	%p99, %r519, 0;
	selp.u32 	%r520, 1, 0, %p99;
	add.s32 	%r521, %r518, %r520;
	st.local.u32 	[%rd2+4], %r157;
	ld.local.u32 	%r522, [%rd2+8];
	setp.ne.s32 	%p100, %r522, 0;
	selp.u32 	%r523, 1, 0, %p100;
	add.s32 	%r524, %r521, %r523;
	st.local.u32 	[%rd2+8], %r157;
	ld.local.u32 	%r525, [%rd2+12];
	setp.ne.s32 	%p101, %r525, 0;
	selp.u32 	%r526, 1, 0, %p101;
	add.s32 	%r527, %r524, %r526;
	st.local.u32 	[%rd2+12], %r157;
	ld.local.u32 	%r528, [%rd2+16];
	setp.ne.s32 	%p102, %r528, 0;
	selp.u32 	%r529, 1, 0, %p102;
	add.s32 	%r530, %r527, %r529;
	st.local.u32 	[%rd2+16], %r157;
	ld.local.u32 	%r531, [%rd2+20];
	setp.ne.s32 	%p103, %r531, 0;
	selp.u32 	%r532, 1, 0, %p103;
	add.s32 	%r533, %r530, %r532;
	st.local.u32 	[%rd2+20], %r157;
	ld.local.u32 	%r534, [%rd2+24];
	setp.ne.s32 	%p104, %r534, 0;
	selp.u32 	%r535, 1, 0, %p104;
	add.s32 	%r536, %r533, %r535;
	st.local.u32 	[%rd2+24], %r157;
	ld.local.u32 	%r537, [%rd2+28];
	setp.ne.s32 	%p105, %r537, 0;
	selp.u32 	%r538, 1, 0, %p105;
	add.s32 	%r539, %r536, %r538;
	st.local.u32 	[%rd2+28], %r157;
	ld.local.u32 	%r540, [%rd2+32];
	setp.ne.s32 	%p106, %r540, 0;
	selp.u32 	%r541, 1, 0, %p106;
	add.s32 	%r542, %r539, %r541;
	st.local.u32 	[%rd2+32], %r157;
	add.s32 	%r543, %r516, %r542;
	st.local.u32 	[%rd31+-4], %r166;
	st.local.u32 	[%rd49+-4], %r166;
	st.local.u32 	[%rd67+-4], %r166;
	st.local.u32 	[%rd85+-4], %r166;
	st.local.u32 	[%rd103+-4], %r166;
	st.local.u32 	[%rd121+-4], %r166;
	st.local.u32 	[%rd139+-4], %r166;
	st.local.u32 	[%rd157+-4], %r166;
	st.local.u32 	[%rd175+-4], %r166;
	ld.local.u32 	%r544, [%rd2];
	setp.ne.s32 	%p107, %r544, 0;
	selp.u32 	%r545, 1, 0, %p107;
	st.local.u32 	[%rd2], %r157;
	ld.local.u32 	%r546, [%rd2+4];
	setp.ne.s32 	%p108, %r546, 0;
	selp.u32 	%r547, 1, 0, %p108;
	add.s32 	%r548, %r545, %r547;
	st.local.u32 	[%rd2+4], %r157;
	ld.local.u32 	%r549, [%rd2+8];
	setp.ne.s32 	%p109, %r549, 0;
	selp.u32 	%r550, 1, 0, %p109;
	add.s32 	%r551, %r548, %r550;
	st.local.u32 	[%rd2+8], %r157;
	ld.local.u32 	%r552, [%rd2+12];
	setp.ne.s32 	%p110, %r552, 0;
	selp.u32 	%r553, 1, 0, %p110;
	add.s32 	%r554, %r551, %r553;
	st.local.u32 	[%rd2+12], %r157;
	ld.local.u32 	%r555, [%rd2+16];
	setp.ne.s32 	%p111, %r555, 0;
	selp.u32 	%r556, 1, 0, %p111;
	add.s32 	%r557, %r554, %r556;
	st.local.u32 	[%rd2+16], %r157;
	ld.local.u32 	%r558, [%rd2+20];
	setp.ne.s32 	%p112, %r558, 0;
	selp.u32 	%r559, 1, 0, %p112;
	add.s32 	%r560, %r557, %r559;
	st.local.u32 	[%rd2+20], %r157;
	ld.local.u32 	%r561, [%rd2+24];
	setp.ne.s32 	%p113, %r561, 0;
	selp.u32 	%r562, 1, 0, %p113;
	add.s32 	%r563, %r560, %r562;
	st.local.u32 	[%rd2+24], %r157;
	ld.local.u32 	%r564, [%rd2+28];
	setp.ne.s32 	%p114, %r564, 0;
	selp.u32 	%r565, 1, 0, %p114;
	add.s32 	%r566, %r563, %r565;
	st.local.u32 	[%rd2+28], %r157;
	ld.local.u32 	%r567, [%rd2+32];
	setp.ne.s32 	%p115, %r567, 0;
	selp.u32 	%r568, 1, 0, %p115;
	add.s32 	%r569, %r566, %r568;
	st.local.u32 	[%rd2+32], %r157;
	add.s32 	%r570, %r543, %r569;
	st.local.u32 	[%rd33+-4], %r166;
	st.local.u32 	[%rd51+-4], %r166;
	st.local.u32 	[%rd69+-4], %r166;
	st.local.u32 	[%rd87+-4], %r166;
	st.local.u32 	[%rd105+-4], %r166;
	st.local.u32 	[%rd123+-4], %r166;
	st.local.u32 	[%rd141+-4], %r166;
	st.local.u32 	[%rd159+-4], %r166;
	st.local.u32 	[%rd177+-4], %r166;
	ld.local.u32 	%r571, [%rd2];
	setp.ne.s32 	%p116, %r571, 0;
	selp.u32 	%r572, 1, 0, %p116;
	st.local.u32 	[%rd2], %r157;
	ld.local.u32 	%r573, [%rd2+4];
	setp.ne.s32 	%p117, %r573, 0;
	selp.u32 	%r574, 1, 0, %p117;
	add.s32 	%r575, %r572, %r574;
	st.local.u32 	[%rd2+4], %r157;
	ld.local.u32 	%r576, [%rd2+8];
	setp.ne.s32 	%p118, %r576, 0;
	selp.u32 	%r577, 1, 0, %p118;
	add.s32 	%r578, %r575, %r577;
	st.local.u32 	[%rd2+8], %r157;
	ld.local.u32 	%r579, [%rd2+12];
	setp.ne.s32 	%p119, %r579, 0;
	selp.u32 	%r580, 1, 0, %p119;
	add.s32 	%r581, %r578, %r580;
	st.local.u32 	[%rd2+12], %r157;
	ld.local.u32 	%r582, [%rd2+16];
	setp.ne.s32 	%p120, %r582, 0;
	selp.u32 	%r583, 1, 0, %p120;
	add.s32 	%r584, %r581, %r583;
	st.local.u32 	[%rd2+16], %r157;
	ld.local.u32 	%r585, [%rd2+20];
	setp.ne.s32 	%p121, %r585, 0;
	selp.u32 	%r586, 1, 0, %p121;
	add.s32 	%r587, %r584, %r586;
	st.local.u32 	[%rd2+20], %r157;
	ld.local.u32 	%r588, [%rd2+24];
	setp.ne.s32 	%p122, %r588, 0;
	selp.u32 	%r589, 1, 0, %p122;
	add.s32 	%r590, %r587, %r589;
	st.local.u32 	[%rd2+24], %r157;
	ld.local.u32 	%r591, [%rd2+28];
	setp.ne.s32 	%p123, %r591, 0;
	selp.u32 	%r592, 1, 0, %p123;
	add.s32 	%r593, %r590, %r592;
	st.local.u32 	[%rd2+28], %r157;
	ld.local.u32 	%r594, [%rd2+32];
	setp.ne.s32 	%p124, %r594, 0;
	selp.u32 	%r595, 1, 0, %p124;
	add.s32 	%r596, %r593, %r595;
	st.local.u32 	[%rd2+32], %r157;
	add.s32 	%r597, %r570, %r596;
	st.local.u32 	[%rd35+-4], %r166;
	st.local.u32 	[%rd53+-4], %r166;
	st.local.u32 	[%rd71+-4], %r166;
	st.local.u32 	[%rd89+-4], %r166;
	st.local.u32 	[%rd107+-4], %r166;
	st.local.u32 	[%rd125+-4], %r166;
	st.local.u32 	[%rd143+-4], %r166;
	st.local.u32 	[%rd161+-4], %r166;
	st.local.u32 	[%rd179+-4], %r166;
	ld.local.u32 	%r598, [%rd2];
	setp.ne.s32 	%p125, %r598, 0;
	selp.u32 	%r599, 1, 0, %p125;
	st.local.u32 	[%rd2], %r157;
	ld.local.u32 	%r600, [%rd2+4];
	setp.ne.s32 	%p126, %r600, 0;
	selp.u32 	%r601, 1, 0, %p126;
	add.s32 	%r602, %r599, %r601;
	st.local.u32 	[%rd2+4], %r157;
	ld.local.u32 	%r603, [%rd2+8];
	setp.ne.s32 	%p127, %r603, 0;
	selp.u32 	%r604, 1, 0, %p127;
	add.s32 	%r605, %r602, %r604;
	st.local.u32 	[%rd2+8], %r157;
	ld.local.u32 	%r606, [%rd2+12];
	setp.ne.s32 	%p128, %r606, 0;
	selp.u32 	%r607, 1, 0, %p128;
	add.s32 	%r608, %r605, %r607;
	st.local.u32 	[%rd2+12], %r157;
	ld.local.u32 	%r609, [%rd2+16];
	setp.ne.s32 	%p129, %r609, 0;
	selp.u32 	%r610, 1, 0, %p129;
	add.s32 	%r611, %r608, %r610;
	st.local.u32 	[%rd2+16], %r157;
	ld.local.u32 	%r612, [%rd2+20];
	setp.ne.s32 	%p130, %r612, 0;
	selp.u32 	%r613, 1, 0, %p130;
	add.s32 	%r614, %r611, %r613;
	st.local.u32 	[%rd2+20], %r157;
	ld.local.u32 	%r615, [%rd2+24];
	setp.ne.s32 	%p131, %r615, 0;
	selp.u32 	%r616, 1, 0, %p131;
	add.s32 	%r617, %r614, %r616;
	st.local.u32 	[%rd2+24], %r157;
	ld.local.u32 	%r618, [%rd2+28];
	setp.ne.s32 	%p132, %r618, 0;
	selp.u32 	%r619, 1, 0, %p132;
	add.s32 	%r620, %r617, %r619;
	st.local.u32 	[%rd2+28], %r157;
	ld.local.u32 	%r621, [%rd2+32];
	setp.ne.s32 	%p133, %r621, 0;
	selp.u32 	%r622, 1, 0, %p133;
	add.s32 	%r623, %r620, %r622;
	st.local.u32 	[%rd2+32], %r157;
	add.s32 	%r624, %r597, %r623;
	st.local.u32 	[%rd37+-4], %r166;
	st.local.u32 	[%rd55+-4], %r166;
	st.local.u32 	[%rd73+-4], %r166;
	st.local.u32 	[%rd91+-4], %r166;
	st.local.u32 	[%rd109+-4], %r166;
	st.local.u32 	[%rd127+-4], %r166;
	st.local.u32 	[%rd145+-4], %r166;
	st.local.u32 	[%rd163+-4], %r166;
	st.local.u32 	[%rd181+-4], %r166;
	ld.local.u32 	%r625, [%rd2];
	setp.ne.s32 	%p134, %r625, 0;
	selp.u32 	%r626, 1, 0, %p134;
	st.local.u32 	[%rd2], %r157;
	ld.local.u32 	%r627, [%rd2+4];
	setp.ne.s32 	%p135, %r627, 0;
	selp.u32 	%r628, 1, 0, %p135;
	add.s32 	%r629, %r626, %r628;
	st.local.u32 	[%rd2+4], %r157;
	ld.local.u32 	%r630, [%rd2+8];
	setp.ne.s32 	%p136, %r630, 0;
	selp.u32 	%r631, 1, 0, %p136;
	add.s32 	%r632, %r629, %r631;
	st.local.u32 	[%rd2+8], %r157;
	ld.local.u32 	%r633, [%rd2+12];
	setp.ne.s32 	%p137, %r633, 0;
	selp.u32 	%r634, 1, 0, %p137;
	add.s32 	%r635, %r632, %r634;
	st.local.u32 	[%rd2+12], %r157;
	ld.local.u32 	%r636, [%rd2+16];
	setp.ne.s32 	%p138, %r636, 0;
	selp.u32 	%r637, 1, 0, %p138;
	add.s32 	%r638, %r635, %r637;
	st.local.u32 	[%rd2+16], %r157;
	ld.local.u32 	%r639, [%rd2+20];
	setp.ne.s32 	%p139, %r639, 0;
	selp.u32 	%r640, 1, 0, %p139;
	add.s32 	%r641, %r638, %r640;
	st.local.u32 	[%rd2+20], %r157;
	ld.local.u32 	%r642, [%rd2+24];
	setp.ne.s32 	%p140, %r642, 0;
	selp.u32 	%r643, 1, 0, %p140;
	add.s32 	%r644, %r641, %r643;
	st.local.u32 	[%rd2+24], %r157;
	ld.local.u32 	%r645, [%rd2+28];
	setp.ne.s32 	%p141, %r645, 0;
	selp.u32 	%r646, 1, 0, %p141;
	add.s32 	%r647, %r644, %r646;
	st.local.u32 	[%rd2+28], %r157;
	ld.local.u32 	%r648, [%rd2+32];
	setp.ne.s32 	%p142, %r648, 0;
	selp.u32 	%r649, 1, 0, %p142;
	add.s32 	%r650, %r647, %r649;
	st.local.u32 	[%rd2+32], %r157;
	add.s32 	%r651, %r624, %r650;
	st.local.u32 	[%rd39+-4], %r166;
	st.local.u32 	[%rd57+-4], %r166;
	st.local.u32 	[%rd75+-4], %r166;
	st.local.u32 	[%rd93+-4], %r166;
	st.local.u32 	[%rd111+-4], %r166;
	st.local.u32 	[%rd129+-4], %r166;
	st.local.u32 	[%rd147+-4], %r166;
	st.local.u32 	[%rd165+-4], %r166;
	st.local.u32 	[%rd183+-4], %r166;
	ld.local.u32 	%r652, [%rd2];
	setp.ne.s32 	%p143, %r652, 0;
	selp.u32 	%r653, 1, 0, %p143;
	st.local.u32 	[%rd2], %r157;
	ld.local.u32 	%r654, [%rd2+4];
	setp.ne.s32 	%p144, %r654, 0;
	selp.u32 	%r655, 1, 0, %p144;
	add.s32 	%r656, %r653, %r655;
	st.local.u32 	[%rd2+4], %r157;
	ld.local.u32 	%r657, [%rd2+8];
	setp.ne.s32 	%p145, %r657, 0;
	selp.u32 	%r658, 1, 0, %p145;
	add.s32 	%r659, %r656, %r658;
	st.local.u32 	[%rd2+8], %r157;
	ld.local.u32 	%r660, [%rd2+12];
	setp.ne.s32 	%p146, %r660, 0;
	selp.u32 	%r661, 1, 0, %p146;
	add.s32 	%r662, %r659, %r661;
	st.local.u32 	[%rd2+12], %r157;
	ld.local.u32 	%r663, [%rd2+16];
	setp.ne.s32 	%p147, %r663, 0;
	selp.u32 	%r664, 1, 0, %p147;
	add.s32 	%r665, %r662, %r664;
	st.local.u32 	[%rd2+16], %r157;
	ld.local.u32 	%r666, [%rd2+20];
	setp.ne.s32 	%p148, %r666, 0;
	selp.u32 	%r667, 1, 0, %p148;
	add.s32 	%r668, %r665, %r667;
	st.local.u32 	[%rd2+20], %r157;
	ld.local.u32 	%r669, [%rd2+24];
	setp.ne.s32 	%p149, %r669, 0;
	selp.u32 	%r670, 1, 0, %p149;
	add.s32 	%r671, %r668, %r670;
	st.local.u32 	[%rd2+24], %r157;
	ld.local.u32 	%r672, [%rd2+28];
	setp.ne.s32 	%p150, %r672, 0;
	selp.u32 	%r673, 1, 0, %p150;
	add.s32 	%r674, %r671, %r673;
	st.local.u32 	[%rd2+28], %r157;
	ld.local.u32 	%r675, [%rd2+32];
	setp.ne.s32 	%p151, %r675, 0;
	selp.u32 	%r676, 1, 0, %p151;
	add.s32 	%r677, %r674, %r676;
	st.local.u32 	[%rd2+32], %r157;
	add.s32 	%r678, %r651, %r677;
	st.local.u32 	[%rd41+-4], %r166;
	st.local.u32 	[%rd59+-4], %r166;
	st.local.u32 	[%rd77+-4], %r166;
	st.local.u32 	[%rd95+-4], %r166;
	st.local.u32 	[%rd113+-4], %r166;
	st.local.u32 	[%rd131+-4], %r166;
	st.local.u32 	[%rd149+-4], %r166;
	st.local.u32 	[%rd167+-4], %r166;
	st.local.u32 	[%rd185+-4], %r166;
	ld.local.u32 	%r679, [%rd2];
	setp.ne.s32 	%p152, %r679, 0;
	selp.u32 	%r680, 1, 0, %p152;
	st.local.u32 	[%rd2], %r157;
	ld.local.u32 	%r681, [%rd2+4];
	setp.ne.s32 	%p153, %r681, 0;
	selp.u32 	%r682, 1, 0, %p153;
	add.s32 	%r683, %r680, %r682;
	st.local.u32 	[%rd2+4], %r157;
	ld.local.u32 	%r684, [%rd2+8];
	setp.ne.s32 	%p154, %r684, 0;
	selp.u32 	%r685, 1, 0, %p154;
	add.s32 	%r686, %r683, %r685;
	st.local.u32 	[%rd2+8], %r157;
	ld.local.u32 	%r687, [%rd2+12];
	setp.ne.s32 	%p155, %r687, 0;
	selp.u32 	%r688, 1, 0, %p155;
	add.s32 	%r689, %r686, %r688;
	st.local.u32 	[%rd2+12], %r157;
	ld.local.u32 	%r690, [%rd2+16];
	setp.ne.s32 	%p156, %r690, 0;
	selp.u32 	%r691, 1, 0, %p156;
	add.s32 	%r692, %r689, %r691;
	st.local.u32 	[%rd2+16], %r157;
	ld.local.u32 	%r693, [%rd2+20];
	setp.ne.s32 	%p157, %r693, 0;
	selp.u32 	%r694, 1, 0, %p157;
	add.s32 	%r695, %r692, %r694;
	st.local.u32 	[%rd2+20], %r157;
	ld.local.u32 	%r696, [%rd2+24];
	setp.ne.s32 	%p158, %r696, 0;
	selp.u32 	%r697, 1, 0, %p158;
	add.s32 	%r698, %r695, %r697;
	st.local.u32 	[%rd2+24], %r157;
	ld.local.u32 	%r699, [%rd2+28];
	setp.ne.s32 	%p159, %r699, 0;
	selp.u32 	%r700, 1, 0, %p159;
	add.s32 	%r701, %r698, %r700;
	st.local.u32 	[%rd2+28], %r157;
	ld.local.u32 	%r702, [%rd2+32];
	setp.ne.s32 	%p160, %r702, 0;
	selp.u32 	%r703, 1, 0, %p160;
	add.s32 	%r704, %r701, %r703;
	st.local.u32 	[%rd2+32], %r157;
	add.s32 	%r705, %r678, %r704;
	st.local.u32 	[%rd43+-4], %r166;
	st.local.u32 	[%rd61+-4], %r166;
	st.local.u32 	[%rd79+-4], %r166;
	st.local.u32 	[%rd97+-4], %r166;
	st.local.u32 	[%rd115+-4], %r166;
	st.local.u32 	[%rd133+-4], %r166;
	st.local.u32 	[%rd151+-4], %r166;
	st.local.u32 	[%rd169+-4], %r166;
	st.local.u32 	[%rd187+-4], %r166;
	ld.local.u32 	%r706, [%rd2];
	setp.ne.s32 	%p161, %r706, 0;
	selp.u32 	%r707, 1, 0, %p161;
	st.local.u32 	[%rd2], %r157;
	ld.local.u32 	%r708, [%rd2+4];
	setp.ne.s32 	%p162, %r708, 0;
	selp.u32 	%r709, 1, 0, %p162;
	add.s32 	%r710, %r707, %r709;
	st.local.u32 	[%rd2+4], %r157;
	ld.local.u32 	%r711, [%rd2+8];
	setp.ne.s32 	%p163, %r711, 0;
	selp.u32 	%r712, 1, 0, %p163;
	add.s32 	%r713, %r710, %r712;
	st.local.u32 	[%rd2+8], %r157;
	ld.local.u32 	%r714, [%rd2+12];
	setp.ne.s32 	%p164, %r714, 0;
	selp.u32 	%r715, 1, 0, %p164;
	add.s32 	%r716, %r713, %r715;
	st.local.u32 	[%rd2+12], %r157;
	ld.local.u32 	%r717, [%rd2+16];
	setp.ne.s32 	%p165, %r717, 0;
	selp.u32 	%r718, 1, 0, %p165;
	add.s32 	%r719, %r716, %r718;
	st.local.u32 	[%rd2+16], %r157;
	ld.local.u32 	%r720, [%rd2+20];
	setp.ne.s32 	%p166, %r720, 0;
	selp.u32 	%r721, 1, 0, %p166;
	add.s32 	%r722, %r719, %r721;
	st.local.u32 	[%rd2+20], %r157;
	ld.local.u32 	%r723, [%rd2+24];
	setp.ne.s32 	%p167, %r723, 0;
	selp.u32 	%r724, 1, 0, %p167;
	add.s32 	%r725, %r722, %r724;
	st.local.u32 	[%rd2+24], %r157;
	ld.local.u32 	%r726, [%rd2+28];
	setp.ne.s32 	%p168, %r726, 0;
	selp.u32 	%r727, 1, 0, %p168;
	add.s32 	%r728, %r725, %r727;
	st.local.u32 	[%rd2+28], %r157;
	ld.local.u32 	%r729, [%rd2+32];
	setp.ne.s32 	%p169, %r729, 0;
	selp.u32 	%r730, 1, 0, %p169;
	add.s32 	%r731, %r728, %r730;
	st.local.u32 	[%rd2+32], %r157;
	add.s32 	%r39, %r705, %r731;
	st.shared.u32 	[%r160], %r39;
	mov.u32 	%r732, _ZZ17solveSukoduKernelPiS_S_iiiP17curandStateXORWOWS_S_E11scores_arch;
	add.s32 	%r40, %r732, %r158;
	ld.shared.u32 	%r41, [%r40];
	setp.gt.s32 	%p170, %r39, %r41;
	@%p170 bra 	$L__BB1_15;
	setp.eq.s32 	%p171, %r41, 162;
	@%p171 bra 	$L__BB1_16;
	ld.param.u64 	%rd200, [_Z17solveSukoduKernelPiS_S_iiiP17curandStateXORWOWS_S__param_6];
	ld.param.u32 	%r787, [_Z17solveSukoduKernelPiS_S_iiiP17curandStateXORWOWS_S__param_5];
	cvta.to.global.u64 	%rd188, %rd200;
	mov.u32 	%r733, %ctaid.x;
	shl.b32 	%r734, %r733, 5;
	add.s32 	%r735, %r734, %r37;
	mul.wide.s32 	%rd189, %r735, 48;
	add.s64 	%rd190, %rd188, %rd189;
	ld.global.v2.u32 	{%r736, %r737}, [%rd190];
	shr.u32 	%r738, %r737, 2;
	xor.b32  	%r739, %r738, %r737;
	ld.global.v2.u32 	{%r740, %r741}, [%rd190+8];
	ld.global.v2.u32 	{%r742, %r743}, [%rd190+16];
	st.global.v2.u32 	[%rd190+8], {%r741, %r742};
	shl.b32 	%r744, %r743, 4;
	shl.b32 	%r745, %r739, 1;
	xor.b32  	%r746, %r745, %r744;
	xor.b32  	%r747, %r746, %r739;
	xor.b32  	%r748, %r747, %r743;
	st.global.v2.u32 	[%rd190+16], {%r743, %r748};
	add.s32 	%r749, %r736, 362437;
	st.global.v2.u32 	[%rd190], {%r749, %r740};
	add.s32 	%r750, %r748, %r749;
	mul.hi.u32 	%r751, %r750, 1374389535;
	shr.u32 	%r752, %r751, 5;
	mul.lo.s32 	%r753, %r752, 100;
	sub.s32 	%r754, %r750, %r753;
	setp.ge.u32 	%p172, %r754, %r787;
	@%p172 bra 	$L__BB1_16;
$L__BB1_15:
	st.shared.u32 	[%r40], %r39;
	bra.uni 	$L__BB1_18;
$L__BB1_16:
	setp.eq.s32 	%p173, %r794, 0;
	@%p173 bra 	$L__BB1_18;
	mul.lo.s32 	%r755, %r797, 9;
	add.s32 	%r756, %r790, %r38;
	add.s32 	%r757, %r756, %r755;
	shl.b32 	%r758, %r757, 2;
	add.s32 	%r760, %r163, %r758;
	ld.shared.u32 	%r761, [%r760];
	add.s32 	%r762, %r791, %r38;
	add.s32 	%r763, %r762, %r755;
	shl.b32 	%r764, %r763, 2;
	add.s32 	%r765, %r163, %r764;
	ld.shared.u32 	%r766, [%r765];
	st.shared.u32 	[%r760], %r766;
	st.shared.u32 	[%r765], %r761;
$L__BB1_18:
	add.s32 	%r788, %r788, 1;
	setp.ne.s32 	%p174, %r788, 0;
	@%p174 bra 	$L__BB1_6;
$L__BB1_19:
	mov.u32 	%r43, %ctaid.x;
	bar.sync 	0;
	mov.u32 	%r767, %tid.y;
	setp.ne.s32 	%p175, %r767, 0;
	@%p175 bra 	$L__BB1_26;
	mov.u32 	%r44, %tid.x;
	setp.gt.u32 	%p176, %r44, 15;
	@%p176 bra 	$L__BB1_25;
	shl.b32 	%r769, %r44, 2;
	mov.u32 	%r770, _ZZ17solveSukoduKernelPiS_S_iiiP17curandStateXORWOWS_S_E6argmax;
	add.s32 	%r45, %r770, %r769;
	mov.u32 	%r771, _ZZ17solveSukoduKernelPiS_S_iiiP17curandStateXORWOWS_S_E11scores_arch;
	add.s32 	%r46, %r771, %r769;
	ld.shared.u32 	%r800, [%r46];
	mov.b32 	%r799, 16;
$L__BB1_22:
	shl.b32 	%r50, %r799, 2;
	add.s32 	%r772, %r46, %r50;
	ld.shared.u32 	%r51, [%r772];
	setp.ge.s32 	%p177, %r800, %r51;
	@%p177 bra 	$L__BB1_24;
	st.shared.u32 	[%r46], %r51;
	add.s32 	%r773, %r45, %r50;
	ld.shared.u32 	%r774, [%r773];
	st.shared.u32 	[%r45], %r774;
	mov.u32 	%r800, %r51;
$L__BB1_24:
	shr.u32 	%r799, %r799, 1;
	setp.lt.u32 	%p178, %r44, %r799;
	@%p178 bra 	$L__BB1_22;
$L__BB1_25:
	ld.param.u64 	%rd203, [_Z17solveSukoduKernelPiS_S_iiiP17curandStateXORWOWS_S__param_8];
	ld.shared.u32 	%r775, [_ZZ17solveSukoduKernelPiS_S_iiiP17curandStateXORWOWS_S_E11scores_arch];
	cvta.to.global.u64 	%rd191, %rd203;
	mul.wide.u32 	%rd192, %r43, 4;
	add.s64 	%rd193, %rd191, %rd192;
	st.global.u32 	[%rd193], %r775;
$L__BB1_26:
	mov.u32 	%r777, %ntid.x;
	mov.u32 	%r778, %tid.x;
	mad.lo.s32 	%r54, %r767, %r777, %r778;
	setp.gt.u32 	%p179, %r54, 80;
	bar.sync 	0;
	@%p179 bra 	$L__BB1_28;
	ld.param.u64 	%rd201, [_Z17solveSukoduKernelPiS_S_iiiP17curandStateXORWOWS_S__param_7];
	ld.shared.u32 	%r779, [_ZZ17solveSukoduKernelPiS_S_iiiP17curandStateXORWOWS_S_E6argmax];
	mad.lo.s32 	%r780, %r779, 81, %r54;
	shl.b32 	%r781, %r780, 2;
	mov.u32 	%r782, _ZZ17solveSukoduKernelPiS_S_iiiP17curandStateXORWOWS_S_E6boards;
	add.s32 	%r783, %r782, %r781;
	ld.shared.u32 	%r784, [%r783];
	mad.lo.s32 	%r785, %r43, 81, %r54;
	cvta.to.global.u64 	%rd194, %rd201;
	mul.wide.u32 	%rd195, %r785, 4;
	add.s64 	%rd196, %rd194, %rd195;
	st.global.u32 	[%rd196], %r784;
$L__BB1_28:
	bar.sync 	0;
	ret;

}
	// .globl	_Z17updateBoardKernelPiS_i
.visible .entry _Z17updateBoardKernelPiS_i(
	.param .u64 .ptr .align 1 _Z17updateBoardKernelPiS_i_param_0,
	.param .u64 .ptr .align 1 _Z17updateBoardKernelPiS_i_param_1,
	.param .u32 _Z17updateBoardKernelPiS_i_param_2
)
{
	.reg .b32 	%r<5>;
	.reg .b64 	%rd<9>;

	ld.param.u64 	%rd1, [_Z17updateBoardKernelPiS_i_param_0];
	ld.param.u64 	%rd2, [_Z17updateBoardKernelPiS_i_param_1];
	ld.param.u32 	%r1, [_Z17updateBoardKernelPiS_i_param_2];
	cvta.to.global.u64 	%rd3, %rd1;
	cvta.to.global.u64 	%rd4, %rd2;
	mov.u32 	%r2, %tid.x;
	mad.lo.s32 	%r3, %r1, 81, %r2;
	mul.wide.u32 	%rd5, %r3, 4;
	add.s64 	%rd6, %rd4, %rd5;
	ld.global.u32 	%r4, [%rd6];
	mul.wide.u32 	%rd7, %r2, 4;
	add.s64 	%rd8, %rd3, %rd7;
	st.global.u32 	[%rd8], %r4;
	bar.sync 	0;
	ret;

}


// ===== COMPILED SASS (sm_100) =====

	.target	sm_100

	.elftype	@"ET_EXEC"


//--------------------- .note.nv.tkinfo           --------------------------
	.section	.note.nv.tkinfo,"",@"SHT_NOTE"
	.sectionflags	@"SHF_NOTE_NV_TKINFO"
	.tkinfo
        /*0018*/ 	.word	0x00000002
        /*0030*/ 	.string	""
        /*0030*/ 	.string	"ptxas"
        /*0030*/ 	.string	"Cuda compilation tools, release 13.0, V13.0.88"
        /*0030*/ 	.string	"Build cuda_13.0.r13.0/compiler.36424714_0"
        /*0030*/ 	.string	"-arch sm_100 -m 64 "



//--------------------- .note.nv.cuinfo           --------------------------
	.section	.note.nv.cuinfo,"",@"SHT_NOTE"
	.sectionflags	@"SHF_NOTE_NV_CUINFO"
        /*0018*/ 	.short	0x0002
        /*001a*/ 	.short	0x0064
        /*001c*/ 	.short	0x0082
	.zero		2


//--------------------- .nv.info                  --------------------------
	.section	.nv.info,"",@"SHT_CUDA_INFO"
	.align	4


	//----- nvinfo : EIATTR_REGCOUNT
	.align		4
        /*0000*/ 	.byte	0x04, 0x2f
        /*0002*/ 	.short	(.L_10 - .L_9)
	.align		4
.L_9:
        /*0004*/ 	.word	index@(_Z14initRandKernelP17curandStateXORWOWj)
        /*0008*/ 	.word	0x00000020


	//----- nvinfo : EIATTR_FRAME_SIZE
	.align		4
.L_10:
        /*000c*/ 	.byte	0x04, 0x11
        /*000e*/ 	.short	(.L_12 - .L_11)
	.align		4
.L_11:
        /*0010*/ 	.word	index@(_Z14initRandKernelP17curandStateXORWOWj)
        /*0014*/ 	.word	0x00000000


	//----- nvinfo : EIATTR_REGCOUNT
	.align		4
.L_12:
        /*0018*/ 	.byte	0x04, 0x2f
        /*001a*/ 	.short	(.L_14 - .L_13)
	.align		4
.L_13:
        /*001c*/ 	.word	index@(_Z17solveSukoduKernelPiS_S_iiiP17curandStateXORWOWS_S_)
        /*0020*/ 	.word	0x0000007f


	//----- nvinfo : EIATTR_FRAME_SIZE
	.align		4
.L_14:
        /*0024*/ 	.byte	0x04, 0x11
        /*0026*/ 	.short	(.L_16 - .L_15)
	.align		4
.L_15:
        /*0028*/ 	.word	index@(_Z17solveSukoduKernelPiS_S_iiiP17curandStateXORWOWS_S_)
        /*002c*/ 	.word	0x00000028


	//----- nvinfo : EIATTR_REGCOUNT
	.align		4
.L_16:
        /*0030*/ 	.byte	0x04, 0x2f
        /*0032*/ 	.short	(.L_18 - .L_17)
	.align		4
.L_17:
        /*0034*/ 	.word	index@(_Z17updateBoardKernelPiS_i)
        /*0038*/ 	.word	0x0000000a


	//----- nvinfo : EIATTR_FRAME_SIZE
	.align		4
.L_18:
        /*003c*/ 	.byte	0x04, 0x11
        /*003e*/ 	.short	(.L_20 - .L_19)
	.align		4
.L_19:
        /*0040*/ 	.word	index@(_Z17updateBoardKernelPiS_i)
        /*0044*/ 	.word	0x00000000


	//----- nvinfo : EIATTR_MIN_STACK_SIZE
	.align		4
.L_20:
        /*0048*/ 	.byte	0x04, 0x12
        /*004a*/ 	.short	(.L_22 - .L_21)
	.align		4
.L_21:
        /*004c*/ 	.word	index@(_Z17updateBoardKernelPiS_i)
        /*0050*/ 	.word	0x00000000


	//----- nvinfo : EIATTR_MIN_STACK_SIZE
	.align		4
.L_22:
        /*0054*/ 	.byte	0x04, 0x12
        /*0056*/ 	.short	(.L_24 - .L_23)
	.align		4
.L_23:
        /*0058*/ 	.word	index@(_Z17solveSukoduKernelPiS_S_iiiP17curandStateXORWOWS_S_)
        /*005c*/ 	.word	0x00000028


	//----- nvinfo : EIATTR_MIN_STACK_SIZE
	.align		4
.L_24:
        /*0060*/ 	.byte	0x04, 0x12
        /*0062*/ 	.short	(.L_26 - .L_25)
	.align		4
.L_25:
        /*0064*/ 	.word	index@(_Z14initRandKernelP17curandStateXORWOWj)
        /*0068*/ 	.word	0x00000000
.L_26:


//--------------------- .nv.compat                --------------------------
	.section	.nv.compat,"",@"SHT_CUDA_COMPAT_INFO"
	.align	4
        /*0000*/ 	.byte	0x02, 0x09, 0x00, 0x00, 0x02, 0x02, 0x01, 0x00, 0x02, 0x05, 0x05, 0x00, 0x03, 0x07, 0x01, 0x01
        /*0010*/ 	.byte	0x02, 0x03, 0x00, 0x00, 0x02, 0x06, 0x01, 0x00, 0x04, 0x0b, 0x08, 0x00, 0x09, 0x00, 0x00, 0x00
        /*0020*/ 	.byte	0x00, 0x00, 0x00, 0x00


//--------------------- .nv.info._Z17updateBoardKernelPiS_i --------------------------
	.section	.nv.info._Z17updateBoardKernelPiS_i,"",@"SHT_CUDA_INFO"
	.sectionflags	@""
	.align	4


	//----- nvinfo : EIATTR_CUDA_API_VERSION
	.align		4
        /*0000*/ 	.byte	0x04, 0x37
        /*0002*/ 	.short	(.L_28 - .L_27)
.L_27:
        /*0004*/ 	.word	0x00000082


	//----- nvinfo : EIATTR_KPARAM_INFO
	.align		4
.L_28:
        /*0008*/ 	.byte	0x04, 0x17
        /*000a*/ 	.short	(.L_30 - .L_29)
.L_29:
        /*000c*/ 	.word	0x00000000
        /*0010*/ 	.short	0x0002
        /*0012*/ 	.short	0x0010
        /*0014*/ 	.byte	0x00, 0xf0, 0x11, 0x00


	//----- nvinfo : EIATTR_KPARAM_INFO
	.align		4
.L_30:
        /*0018*/ 	.byte	0x04, 0x17
        /*001a*/ 	.short	(.L_32 - .L_31)
.L_31:
        /*001c*/ 	.word	0x00000000
        /*0020*/ 	.short	0x0001
        /*0022*/ 	.short	0x0008
        /*0024*/ 	.byte	0x00, 0xf5, 0x21, 0x00


	//----- nvinfo : EIATTR_KPARAM_INFO
	.align		4
.L_32:
        /*0028*/ 	.byte	0x04, 0x17
        /*002a*/ 	.short	(.L_34 - .L_33)
.L_33:
        /*002c*/ 	.word	0x00000000
        /*0030*/ 	.short	0x0000
        /*0032*/ 	.short	0x0000
        /*0034*/ 	.byte	0x00, 0xf5, 0x21, 0x00


	//----- nvinfo : EIATTR_SPARSE_MMA_MASK
	.align		4
.L_34:
        /*0038*/ 	.byte	0x03, 0x50
        /*003a*/ 	.short	0x0000


	//----- nvinfo : EIATTR_MAXREG_COUNT
	.align		4
        /*003c*/ 	.byte	0x03, 0x1b
        /*003e*/ 	.short	0x00ff


	//----- nvinfo : EIATTR_NUM_BARRIERS
	.align		4
        /*0040*/ 	.byte	0x02, 0x4c
        /*0042*/ 	.byte	0x01
	.zero		1


	//----- nvinfo : EIATTR_MERCURY_ISA_VERSION
	.align		4
        /*0044*/ 	.byte	0x03, 0x5f
        /*0046*/ 	.short	0x0101


	//----- nvinfo : EIATTR_VRC_CTA_INIT_COUNT
	.align		4
        /*0048*/ 	.byte	0x02, 0x4a
	.zero		1
	.zero		1


	//----- nvinfo : EIATTR_EXIT_INSTR_OFFSETS
	.align		4
        /*004c*/ 	.byte	0x04, 0x1c
        /*004e*/ 	.short	(.L_36 - .L_35)


	//   ....[0]....
.L_35:
        /*0050*/ 	.word	0x000000c0


	//----- nvinfo : EIATTR_CBANK_PARAM_SIZE
	.align		4
.L_36:
        /*0054*/ 	.byte	0x03, 0x19
        /*0056*/ 	.short	0x0014


	//----- nvinfo : EIATTR_PARAM_CBANK
	.align		4
        /*0058*/ 	.byte	0x04, 0x0a
        /*005a*/ 	.short	(.L_38 - .L_37)
	.align		4
.L_37:
        /*005c*/ 	.word	index@(.nv.constant0._Z17updateBoardKernelPiS_i)
        /*0060*/ 	.short	0x0380
        /*0062*/ 	.short	0x0014


	//----- nvinfo : EIATTR_SW_WAR
	.align		4
.L_38:
        /*0064*/ 	.byte	0x04, 0x36
        /*0066*/ 	.short	(.L_40 - .L_39)
.L_39:
        /*0068*/ 	.word	0x00000008
.L_40:


//--------------------- .nv.info._Z17solveSukoduKernelPiS_S_iiiP17curandStateXORWOWS_S_ --------------------------
	.section	.nv.info._Z17solveSukoduKernelPiS_S_iiiP17curandStateXORWOWS_S_,"",@"SHT_CUDA_INFO"
	.sectionflags	@""
	.align	4


	//----- nvinfo : EIATTR_CUDA_API_VERSION
	.align		4
        /*0000*/ 	.byte	0x04, 0x37
        /*0002*/ 	.short	(.L_42 - .L_41)
.L_41:
        /*0004*/ 	.word	0x00000082


	//----- nvinfo : EIATTR_KPARAM_INFO
	.align		4
.L_42:
        /*0008*/ 	.byte	0x04, 0x17
        /*000a*/ 	.short	(.L_44 - .L_43)
.L_43:
        /*000c*/ 	.word	0x00000000
        /*0010*/ 	.short	0x0008
        /*0012*/ 	.short	0x0038
        /*0014*/ 	.byte	0x00, 0xf5, 0x21, 0x00


	//----- nvinfo : EIATTR_KPARAM_INFO
	.align		4
.L_44:
        /*0018*/ 	.byte	0x04, 0x17
        /*001a*/ 	.short	(.L_46 - .L_45)
.L_45:
        /*001c*/ 	.word	0x00000000
        /*0020*/ 	.short	0x0007
        /*0022*/ 	.short	0x0030
        /*0024*/ 	.byte	0x00, 0xf5, 0x21, 0x00


	//----- nvinfo : EIATTR_KPARAM_INFO
	.align		4
.L_46:
        /*0028*/ 	.byte	0x04, 0x17
        /*002a*/ 	.short	(.L_48 - .L_47)
.L_47:
        /*002c*/ 	.word	0x00000000
        /*0030*/ 	.short	0x0006
        /*0032*/ 	.short	0x0028
        /*0034*/ 	.byte	0x00, 0xf5, 0x21, 0x00


	//----- nvinfo : EIATTR_KPARAM_INFO
	.align		4
.L_48:
        /*0038*/ 	.byte	0x04, 0x17
        /*003a*/ 	.short	(.L_50 - .L_49)
.L_49:
        /*003c*/ 	.word	0x00000000
        /*0040*/ 	.short	0x0005
        /*0042*/ 	.short	0x0020
        /*0044*/ 	.byte	0x00, 0xf0, 0x11, 0x00


	//----- nvinfo : EIATTR_KPARAM_INFO
	.align		4
.L_50:
        /*0048*/ 	.byte	0x04, 0x17
        /*004a*/ 	.short	(.L_52 - .L_51)
.L_51:
        /*004c*/ 	.word	0x00000000
        /*0050*/ 	.short	0x0004
        /*0052*/ 	.short	0x001c
        /*0054*/ 	.byte	0x00, 0xf0, 0x11, 0x00


	//----- nvinfo : EIATTR_KPARAM_INFO
	.align		4
.L_52:
        /*0058*/ 	.byte	0x04, 0x17
        /*005a*/ 	.short	(.L_54 - .L_53)
.L_53:
        /*005c*/ 	.word	0x00000000
        /*0060*/ 	.short	0x0003
        /*0062*/ 	.short	0x0018
        /*0064*/ 	.byte	0x00, 0xf0, 0x11, 0x00


	//----- nvinfo : EIATTR_KPARAM_INFO
	.align		4
.L_54:
        /*0068*/ 	.byte	0x04, 0x17
        /*006a*/ 	.short	(.L_56 - .L_55)
.L_55:
        /*006c*/ 	.word	0x00000000
        /*0070*/ 	.short	0x0002
        /*0072*/ 	.short	0x0010
        /*0074*/ 	.byte	0x00, 0xf5, 0x21, 0x00


	//----- nvinfo : EIATTR_KPARAM_INFO
	.align		4
.L_56:
        /*0078*/ 	.byte	0x04, 0x17
        /*007a*/ 	.short	(.L_58 - .L_57)
.L_57:
        /*007c*/ 	.word	0x00000000
        /*0080*/ 	.short	0x0001
        /*0082*/ 	.short	0x0008
        /*0084*/ 	.byte	0x00, 0xf5, 0x21, 0x00


	//----- nvinfo : EIATTR_KPARAM_INFO
	.align		4
.L_58:
        /*0088*/ 	.byte	0x04, 0x17
        /*008a*/ 	.short	(.L_60 - .L_59)
.L_59:
        /*008c*/ 	.word	0x00000000
        /*0090*/ 	.short	0x0000
        /*0092*/ 	.short	0x0000
        /*0094*/ 	.byte	0x00, 0xf5, 0x21, 0x00


	//----- nvinfo : EIATTR_SPARSE_MMA_MASK
	.align		4
.L_60:
        /*0098*/ 	.byte	0x03, 0x50
        /*009a*/ 	.short	0x0000


	//----- nvinfo : EIATTR_MAXREG_COUNT
	.align		4
        /*009c*/ 	.byte	0x03, 0x1b
        /*009e*/ 	.short	0x00ff


	//----- nvinfo : EIATTR_NUM_BARRIERS
	.align		4
        /*00a0*/ 	.byte	0x02, 0x4c
        /*00a2*/ 	.byte	0x01
	.zero		1


	//----- nvinfo : EIATTR_MERCURY_ISA_VERSION
	.align		4
        /*00a4*/ 	.byte	0x03, 0x5f
        /*00a6*/ 	.short	0x0101


	//----- nvinfo : EIATTR_VRC_CTA_INIT_COUNT
	.align		4
        /*00a8*/ 	.byte	0x02, 0x4a
	.zero		1
	.zero		1


	//----- nvinfo : EIATTR_EXIT_INSTR_OFFSETS
	.align		4
        /*00ac*/ 	.byte	0x04, 0x1c
        /*00ae*/ 	.short	(.L_62 - .L_61)


	//   ....[0]....
.L_61:
        /*00b0*/ 	.word	0x00005ed0


	//----- nvinfo : EIATTR_CRS_STACK_SIZE
	.align		4
.L_62:
        /*00b4*/ 	.byte	0x04, 0x1e
        /*00b6*/ 	.short	(.L_64 - .L_63)
.L_63:
        /*00b8*/ 	.word	0x00000000


	//----- nvinfo : EIATTR_CBANK_PARAM_SIZE
	.align		4
.L_64:
        /*00bc*/ 	.byte	0x03, 0x19
        /*00be*/ 	.short	0x0040


	//----- nvinfo : EIATTR_PARAM_CBANK
	.align		4
        /*00c0*/ 	.byte	0x04, 0x0a
        /*00c2*/ 	.short	(.L_66 - .L_65)
	.align		4
.L_65:
        /*00c4*/ 	.word	index@(.nv.constant0._Z17solveSukoduKernelPiS_S_iiiP17curandStateXORWOWS_S_)
        /*00c8*/ 	.short	0x0380
        /*00ca*/ 	.short	0x0040


	//----- nvinfo : EIATTR_SW_WAR
	.align		4
.L_66:
        /*00cc*/ 	.byte	0x04, 0x36
        /*00ce*/ 	.short	(.L_68 - .L_67)
.L_67:
        /*00d0*/ 	.word	0x00000008
.L_68:


//--------------------- .nv.info._Z14initRandKernelP17curandStateXORWOWj --------------------------
	.section	.nv.info._Z14initRandKernelP17curandStateXORWOWj,"",@"SHT_CUDA_INFO"
	.sectionflags	@""
	.align	4


	//----- nvinfo : EIATTR_CUDA_API_VERSION
	.align		4
        /*0000*/ 	.byte	0x04, 0x37
        /*0002*/ 	.short	(.L_70 - .L_69)
.L_69:
        /*0004*/ 	.word	0x00000082


	//----- nvinfo : EIATTR_KPARAM_INFO
	.align		4
.L_70:
        /*0008*/ 	.byte	0x04, 0x17
        /*000a*/ 	.short	(.L_72 - .L_71)
.L_71:
        /*000c*/ 	.word	0x00000000
        /*0010*/ 	.short	0x0001
        /*0012*/ 	.short	0x0008
        /*0014*/ 	.byte	0x00, 0xf0, 0x11, 0x00


	//----- nvinfo : EIATTR_KPARAM_INFO
	.align		4
.L_72:
        /*0018*/ 	.byte	0x04, 0x17
        /*001a*/ 	.short	(.L_74 - .L_73)
.L_73:
        /*001c*/ 	.word	0x00000000
        /*0020*/ 	.short	0x0000
        /*0022*/ 	.short	0x0000
        /*0024*/ 	.byte	0x00, 0xf5, 0x21, 0x00


	//----- nvinfo : EIATTR_SPARSE_MMA_MASK
	.align		4
.L_74:
        /*0028*/ 	.byte	0x03, 0x50
        /*002a*/ 	.short	0x0000


	//----- nvinfo : EIATTR_MAXREG_COUNT
	.align		4
        /*002c*/ 	.byte	0x03, 0x1b
        /*002e*/ 	.short	0x00ff


	//----- nvinfo : EIATTR_MERCURY_ISA_VERSION
	.align		4
        /*0030*/ 	.byte	0x03, 0x5f
        /*0032*/ 	.short	0x0101


	//----- nvinfo : EIATTR_VRC_CTA_INIT_COUNT
	.align		4
        /*0034*/ 	.byte	0x02, 0x4a
	.zero		1
	.zero		1


	//----- nvinfo : EIATTR_EXIT_INSTR_OFFSETS
	.align		4
        /*0038*/ 	.byte	0x04, 0x1c
        /*003a*/ 	.short	(.L_76 - .L_75)


	//   ....[0]....
.L_75:
        /*003c*/ 	.word	0x00000f50


	//----- nvinfo : EIATTR_CRS_STACK_SIZE
	.align		4
.L_76:
        /*0040*/ 	.byte	0x04, 0x1e
        /*0042*/ 	.short	(.L_78 - .L_77)
.L_77:
        /*0044*/ 	.word	0x00000000


	//----- nvinfo : EIATTR_CBANK_PARAM_SIZE
	.align		4
.L_78:
        /*0048*/ 	.byte	0x03, 0x19
        /*004a*/ 	.short	0x000c


	//----- nvinfo : EIATTR_PARAM_CBANK
	.align		4
        /*004c*/ 	.byte	0x04, 0x0a
        /*004e*/ 	.short	(.L_80 - .L_79)
	.align		4
.L_79:
        /*0050*/ 	.word	index@(.nv.constant0._Z14initRandKernelP17curandStateXORWOWj)
        /*0054*/ 	.short	0x0380
        /*0056*/ 	.short	0x000c


	//----- nvinfo : EIATTR_SW_WAR
	.align		4
.L_80:
        /*0058*/ 	.byte	0x04, 0x36
        /*005a*/ 	.short	(.L_82 - .L_81)
.L_81:
        /*005c*/ 	.word	0x00000008
.L_82:


//--------------------- .nv.callgraph             --------------------------
	.section	.nv.callgraph,"",@"SHT_CUDA_CALLGRAPH"
	.align	4
	.sectionentsize	8
	.align		4
        /*0000*/ 	.word	0x00000000
	.align		4
        /*0004*/ 	.word	0xffffffff
	.align		4
        /*0008*/ 	.word	0x00000000
	.align		4
        /*000c*/ 	.word	0xfffffffe
	.align		4
        /*0010*/ 	.word	0x00000000
	.align		4
        /*0014*/ 	.word	0xfffffffd
	.align		4
        /*0018*/ 	.word	0x00000000
	.align		4
        /*001c*/ 	.word	0xfffffffc


//--------------------- .nv.constant4             --------------------------
	.section	.nv.constant4,"a",@progbits
	.align	8
	.align		8
.nv.constant4:
        /*0000*/ 	.dword	precalc_xorwow_matrix
	.align		8
        /*0008*/ 	.dword	precalc_xorwow_offset_matrix
	.align		8
        /*0010*/ 	.dword	mrg32k3aM1
	.align		8
        /*0018*/ 	.dword	mrg32k3aM2
	.align		8
        /*0020*/ 	.dword	mrg32k3aM1SubSeq
	.align		8
        /*0028*/ 	.dword	mrg32k3aM2SubSeq
	.align		8
        /*0030*/ 	.dword	mrg32k3aM1Seq
	.align		8
        /*0038*/ 	.dword	mrg32k3aM2Seq


//--------------------- .nv.constant3             --------------------------
	.section	.nv.constant3,"a",@progbits
	.align	8
.nv.constant3:
	.type		__cr_lgamma_table,@object
	.size		__cr_lgamma_table,(.L_8 - __cr_lgamma_table)
__cr_lgamma_table:
        /*0000*/ 	.byte	0x00, 0x00, 0x00, 0x00, 0x00, 0x00, 0x00, 0x00, 0x00, 0x00, 0x00, 0x00, 0x00, 0x00, 0x00, 0x00
        /*0010*/ 	.byte	0xef, 0x39, 0xfa, 0xfe, 0x42, 0x2e, 0xe6, 0x3f, 0x02, 0x20, 0x2a, 0xfa, 0x0b, 0xab, 0xfc, 0x3f
        /*0020*/ 	.byte	0xf9, 0x2c, 0x92, 0x7c, 0xa7, 0x6c, 0x09, 0x40, 0xc9, 0x79, 0x44, 0x3c, 0x64, 0x26, 0x13, 0x40
        /*0030*/ 	.byte	0xca, 0x01, 0xcf, 0x3a, 0x27, 0x51, 0x1a, 0x40, 0x30, 0xcc, 0x2d, 0xf3, 0xe1, 0x0c, 0x21, 0x40
        /*0040*/ 	.byte	0x0d, 0xb7, 0xfc, 0x82, 0x8e, 0x35, 0x25, 0x40
.L_8:


//--------------------- .text._Z17updateBoardKernelPiS_i --------------------------
	.section	.text._Z17updateBoardKernelPiS_i,"ax",@progbits
	.align	128
        .global         _Z17updateBoardKernelPiS_i
        .type           _Z17updateBoardKernelPiS_i,@function
        .size           _Z17updateBoardKernelPiS_i,(.L_x_31 - _Z17updateBoardKernelPiS_i)
        .other          _Z17updateBoardKernelPiS_i,@"STO_CUDA_ENTRY STV_DEFAULT"
_Z17updateBoardKernelPiS_i:
.text._Z17updateBoardKernelPiS_i:
[----:B------:R-:W-:Y:S01]  /*0000*/  LDC R1, c[0x0][0x37c] ;  /* 0x0000df00ff017b82 */ /* 0x000fe20000000800 */
[----:B------:R-:W0:Y:S07]  /*0010*/  S2R R7, SR_TID.X ;  /* 0x0000000000077919 */ /* 0x000e2e0000002100 */
[----:B------:R-:W0:Y:S01]  /*0020*/  LDC R0, c[0x0][0x390] ;  /* 0x0000e400ff007b82 */ /* 0x000e220000000800 */
[----:B------:R-:W1:Y:S07]  /*0030*/  LDCU.64 UR4, c[0x0][0x358] ;  /* 0x00006b00ff0477ac */ /* 0x000e6e0008000a00 */
[----:B------:R-:W2:Y:S01]  /*0040*/  LDC.64 R2, c[0x0][0x388] ;  /* 0x0000e200ff027b82 */ /* 0x000ea20000000a00 */
[----:B0-----:R-:W-:-:S04]  /*0050*/  IMAD R5, R0, 0x51, R7 ;  /* 0x0000005100057824 */ /* 0x001fc800078e0207 */
[----:B--2---:R-:W-:-:S03]  /*0060*/  IMAD.WIDE.U32 R2, R5, 0x4, R2 ;  /* 0x0000000405027825 */ /* 0x004fc600078e0002 */
[----:B------:R-:W0:Y:S03]  /*0070*/  LDC.64 R4, c[0x0][0x380] ;  /* 0x0000e000ff047b82 */ /* 0x000e260000000a00 */
[----:B-1----:R-:W2:Y:S01]  /*0080*/  LDG.E R3, desc[UR4][R2.64] ;  /* 0x0000000402037981 */ /* 0x002ea2000c1e1900 */
[----:B0-----:R-:W-:-:S05]  /*0090*/  IMAD.WIDE.U32 R4, R7, 0x4, R4 ;  /* 0x0000000407047825 */ /* 0x001fca00078e0004 */
[----:B--2---:R-:W-:Y:S01]  /*00a0*/  STG.E desc[UR4][R4.64], R3 ;  /* 0x0000000304007986 */ /* 0x004fe2000c101904 */
[----:B------:R-:W-:Y:S06]  /*00b0*/  BAR.SYNC.DEFER_BLOCKING 0x0 ;  /* 0x0000000000007b1d */ /* 0x000fec0000010000 */
[----:B------:R-:W-:Y:S05]  /*00c0*/  EXIT ;  /* 0x000000000000794d */ /* 0x000fea0003800000 */
.L_x_0:
[----:B------:R-:W-:-:S00]  /*00d0*/  BRA `(.L_x_0) ;  /* 0xfffffffc00fc7947 */ /* 0x000fc0000383ffff */
[----:B------:R-:W-:-:S00]  /*00e0*/  NOP ;  /* 0x0000000000007918 */ /* 0x000fc00000000000 */
        /* <DEDUP_REMOVED lines=9> */
.L_x_31:


//--------------------- .text._Z17solveSukoduKernelPiS_S_iiiP17curandStateXORWOWS_S_ --------------------------
	.section	.text._Z17solveSukoduKernelPiS_S_iiiP17curandStateXORWOWS_S_,"ax",@progbits
	.align	128
        .global         _Z17solveSukoduKernelPiS_S_iiiP17curandStateXORWOWS_S_
        .type           _Z17solveSukoduKernelPiS_S_iiiP17curandStateXORWOWS_S_,@function
        .size           _Z17solveSukoduKernelPiS_S_iiiP17curandStateXORWOWS_S_,(.L_x_32 - _Z17solveSukoduKernelPiS_S_iiiP17curandStateXORWOWS_S_)
        .other          _Z17solveSukoduKernelPiS_S_iiiP17curandStateXORWOWS_S_,@"STO_CUDA_ENTRY STV_DEFAULT"
_Z17solveSukoduKernelPiS_S_iiiP17curandStateXORWOWS_S_:
.text._Z17solveSukoduKernelPiS_S_iiiP17curandStateXORWOWS_S_:
[----:B------:R-:W0:Y:S01]  /*0000*/  LDC R1, c[0x0][0x37c] ;  /* 0x0000df00ff017b82 */ /* 0x000e220000000800 */
[----:B------:R-:W1:Y:S01]  /*0010*/  S2R R69, SR_TID.Y ;  /* 0x0000000000457919 */ /* 0x000e620000002200 */
[----:B------:R-:W1:Y:S01]  /*0020*/  LDCU UR4, c[0x0][0x360] ;  /* 0x00006c00ff0477ac */ /* 0x000e620008000800 */
[----:B0-----:R-:W-:Y:S01]  /*0030*/  VIADD R1, R1, 0xffffffd8 ;  /* 0xffffffd801017836 */ /* 0x001fe20000000000 */
[----:B------:R-:W1:Y:S01]  /*0040*/  S2R R8, SR_TID.X ;  /* 0x0000000000087919 */ /* 0x000e620000002100 */
[----:B------:R-:W0:Y:S01]  /*0050*/  LDCU.64 UR8, c[0x0][0x358] ;  /* 0x00006b00ff0877ac */ /* 0x000e220008000a00 */
[----:B-1----:R-:W-:-:S05]  /*0060*/  IMAD R71, R69, UR4, R8 ;  /* 0x0000000445477c24 */ /* 0x002fca000f8e0208 */
[----:B------:R-:W-:-:S13]  /*0070*/  ISETP.GT.U32.AND P0, PT, R71, 0x50, PT ;  /* 0x000000504700780c */ /* 0x000fda0003f04070 */
[----:B------:R-:W1:Y:S02]  /*0080*/  @!P0 LDC.64 R2, c[0x0][0x380] ;  /* 0x0000e000ff028b82 */ /* 0x000e640000000a00 */
[----:B-1----:R-:W-:-:S06]  /*0090*/  @!P0 IMAD.WIDE.U32 R2, R71, 0x4, R2 ;  /* 0x0000000447028825 */ /* 0x002fcc00078e0002 */
[----:B0-----:R0:W2:Y:S01]  /*00a0*/  @!P0 LDG.E R2, desc[UR8][R2.64] ;  /* 0x0000000802028981 */ /* 0x0010a2000c1e1900 */
[----:B------:R-:W-:Y:S01]  /*00b0*/  MOV R0, 0x400 ;  /* 0x0000040000007802 */ /* 0x000fe20000000f00 */
[----:B------:R-:W-:Y:S01]  /*00c0*/  IMAD R8, R8, 0x9, R69 ;  /* 0x0000000908087824 */ /* 0x000fe200078e0245 */
[----:B------:R-:W-:Y:S01]  /*00d0*/  ISETP.GT.U32.AND P1, PT, R71, 0x1f, PT ;  /* 0x0000001f4700780c */ /* 0x000fe20003f24070 */
[----:B------:R-:W1:Y:S01]  /*00e0*/  S2R R9, SR_CgaCtaId ;  /* 0x0000000000097919 */ /* 0x000e620000008800 */
[----:B------:R-:W-:Y:S01]  /*00f0*/  BSSY.RECONVERGENT B0, `(.L_x_1) ;  /* 0x0000026000007945 */ /* 0x000fe20003800200 */
[----:B------:R-:W-:Y:S02]  /*0100*/  VIADD R7, R0, 0x144 ;  /* 0x0000014400077836 */ /* 0x000fe40000000000 */
[----:B0-----:R-:W-:Y:S01]  /*0110*/  IMAD R3, R8, 0x9, RZ ;  /* 0x0000000908037824 */ /* 0x001fe200078e02ff */
[C---:B-1----:R-:W-:Y:S02]  /*0120*/  LEA R4, R9.reuse, R0, 0x18 ;  /* 0x0000000009047211 */ /* 0x042fe400078ec0ff */
[----:B------:R-:W-:-:S03]  /*0130*/  LEA R8, R9, R7, 0x18 ;  /* 0x0000000709087211 */ /* 0x000fc600078ec0ff */
[--C-:B------:R-:W-:Y:S02]  /*0140*/  @!P0 IMAD R5, R71, 0x4, R4.reuse ;  /* 0x0000000447058824 */ /* 0x100fe400078e0204 */
[----:B------:R-:W-:Y:S02]  /*0150*/  IMAD R4, R69, 0x24, R4 ;  /* 0x0000002445047824 */ /* 0x000fe400078e0204 */
[----:B------:R-:W-:Y:S01]  /*0160*/  IMAD R7, R3, 0x4, R8 ;  /* 0x0000000403077824 */ /* 0x000fe200078e0208 */
[----:B--2---:R0:W-:Y:S01]  /*0170*/  @!P0 STS [R5], R2 ;  /* 0x0000000205008388 */ /* 0x0041e20000000800 */
[----:B------:R-:W-:Y:S06]  /*0180*/  BAR.SYNC.DEFER_BLOCKING 0x0 ;  /* 0x0000000000007b1d */ /* 0x000fec0000010000 */
[----:B0-----:R-:W0:Y:S01]  /*0190*/  S2R R5, SR_CTAID.X ;  /* 0x0000000000057919 */ /* 0x001e220000002500 */
[----:B------:R-:W1:Y:S04]  /*01a0*/  LDS R6, [R4] ;  /* 0x0000000004067984 */ /* 0x000e680000000800 */
[----:B-1----:R-:W-:Y:S04]  /*01b0*/  STS [R7], R6 ;  /* 0x0000000607007388 */ /* 0x002fe80000000800 */
[----:B------:R-:W1:Y:S04]  /*01c0*/  LDS R8, [R4+0x4] ;  /* 0x0000040004087984 */ /* 0x000e680000000800 */
[----:B-1----:R-:W-:Y:S04]  /*01d0*/  STS [R7+0x4], R8 ;  /* 0x0000040807007388 */ /* 0x002fe80000000800 */
[----:B------:R-:W1:Y:S04]  /*01e0*/  LDS R2, [R4+0x8] ;  /* 0x0000080004027984 */ /* 0x000e680000000800 */
[----:B-1----:R1:W-:Y:S04]  /*01f0*/  STS [R7+0x8], R2 ;  /* 0x0000080207007388 */ /* 0x0023e80000000800 */
[----:B------:R-:W2:Y:S01]  /*0200*/  LDS R10, [R4+0xc] ;  /* 0x00000c00040a7984 */ /* 0x000ea20000000800 */
[----:B-1----:R-:W0:Y:S02]  /*0210*/  LDC.64 R2, c[0x0][0x3b8] ;  /* 0x0000ee00ff027b82 */ /* 0x002e240000000a00 */
[----:B0-----:R-:W-:Y:S01]  /*0220*/  IMAD.WIDE.U32 R2, R5, 0x4, R2 ;  /* 0x0000000405027825 */ /* 0x001fe200078e0002 */
[----:B--2---:R-:W-:Y:S04]  /*0230*/  STS [R7+0xc], R10 ;  /* 0x00000c0a07007388 */ /* 0x004fe80000000800 */
[----:B------:R-:W0:Y:S04]  /*0240*/  LDS R12, [R4+0x10] ;  /* 0x00001000040c7984 */ /* 0x000e280000000800 */
[----:B0-----:R-:W-:Y:S04]  /*0250*/  STS [R7+0x10], R12 ;  /* 0x0000100c07007388 */ /* 0x001fe80000000800 */
[----:B------:R-:W0:Y:S04]  /*0260*/  LDS R14, [R4+0x14] ;  /* 0x00001400040e7984 */ /* 0x000e280000000800 */
[----:B0-----:R-:W-:Y:S04]  /*0270*/  STS [R7+0x14], R14 ;  /* 0x0000140e07007388 */ /* 0x001fe80000000800 */
[----:B------:R-:W0:Y:S04]  /*0280*/  LDS R6, [R4+0x18] ;  /* 0x0000180004067984 */ /* 0x000e280000000800 */
[----:B0-----:R-:W-:Y:S04]  /*0290*/  STS [R7+0x18], R6 ;  /* 0x0000180607007388 */ /* 0x001fe80000000800 */
[----:B------:R-:W0:Y:S04]  /*02a0*/  LDS R8, [R4+0x1c] ;  /* 0x00001c0004087984 */ /* 0x000e280000000800 */
[----:B0-----:R-:W-:Y:S04]  /*02b0*/  STS [R7+0x1c], R8 ;  /* 0x00001c0807007388 */ /* 0x001fe80000000800 */
[----:B------:R0:W1:Y:S02]  /*02c0*/  LDS R16, [R4+0x20] ;  /* 0x0000200004107984 */ /* 0x0000640000000800 */
[----:B0-----:R-:W-:-:S02]  /*02d0*/  P2R R4, PR, RZ, 0x2 ;  /* 0x00000002ff047803 */ /* 0x001fc40000000000 */
[----:B-1----:R0:W-:Y:S01]  /*02e0*/  STS [R7+0x20], R16 ;  /* 0x0000201007007388 */ /* 0x0021e20000000800 */
[----:B------:R-:W-:Y:S05]  /*02f0*/  @P1 BRA `(.L_x_2) ;  /* 0x0000000000141947 */ /* 0x000fea0003800000 */
[----:B------:R-:W2:Y:S01]  /*0300*/  LDG.E R2, desc[UR8][R2.64] ;  /* 0x0000000802027981 */ /* 0x000ea2000c1e1900 */
[----:B------:R-:W-:-:S05]  /*0310*/  VIADD R0, R0, 0x29c4 ;  /* 0x000029c400007836 */ /* 0x000fca0000000000 */
[----:B------:R-:W-:-:S05]  /*0320*/  LEA R0, R9, R0, 0x18 ;  /* 0x0000000009007211 */ /* 0x000fca00078ec0ff */
[----:B------:R-:W-:-:S05]  /*0330*/  IMAD R5, R71, 0x4, R0 ;  /* 0x0000000447057824 */ /* 0x000fca00078e0200 */
[----:B--2---:R1:W-:Y:S02]  /*0340*/  STS [R5], R2 ;  /* 0x0000000205007388 */ /* 0x0043e40000000800 */
.L_x_2:
[----:B------:R-:W-:Y:S05]  /*0350*/  BSYNC.RECONVERGENT B0 ;  /* 0x0000000000007941 */ /* 0x000fea0003800200 */
.L_x_1:
[----:B------:R-:W2:Y:S01]  /*0360*/  LDCU UR4, c[0x0][0x398] ;  /* 0x00007300ff0477ac */ /* 0x000ea20008000800 */
[----:B------:R-:W-:Y:S01]  /*0370*/  R2UR UR12, R1 ;  /* 0x00000000010c72ca */ /* 0x000fe200000e0000 */
[----:B--2---:R-:W-:Y:S01]  /*0380*/  UISETP.GE.AND UP0, UPT, UR4, 0x1, UPT ;  /* 0x000000010400788c */ /* 0x004fe2000bf06270 */
[----:B------:R-:W-:Y:S08]  /*0390*/  BAR.SYNC.DEFER_BLOCKING 0x0 ;  /* 0x0000000000007b1d */ /* 0x000ff00000010000 */
[----:B------:R-:W-:Y:S05]  /*03a0*/  BRA.U !UP0, `(.L_x_3) ;  /* 0x0000005508d47547 */ /* 0x000fea000b800000 */
[----:B------:R-:W2:Y:S01]  /*03b0*/  LDCU UR10, c[0x0][0x39c] ;  /* 0x00007380ff0a77ac */ /* 0x000ea20008000800 */
[----:B------:R-:W3:Y:S01]  /*03c0*/  LDCU UR11, c[0x0][0x3a0] ;  /* 0x00007400ff0b77ac */ /* 0x000ee20008000800 */
[----:B------:R-:W-:-:S12]  /*03d0*/  UIADD3 UR4, UPT, UPT, -UR4, URZ, URZ ;  /* 0x000000ff04047290 */ /* 0x000fd8000fffe1ff */
.L_x_13:
[----:B------:R-:W-:Y:S01]  /*03e0*/  ISETP.GT.U32.AND P0, PT, R71, 0x1f, PT ;  /* 0x0000001f4700780c */ /* 0x000fe20003f04070 */
[----:B------:R-:W-:Y:S01]  /*03f0*/  UIADD3 UR4, UPT, UPT, UR4, 0x1, URZ ;  /* 0x0000000104047890 */ /* 0x000fe2000fffe0ff */
[----:B------:R-:W-:Y:S03]  /*0400*/  BSSY.RECONVERGENT B0, `(.L_x_4) ;  /* 0x00000a5000007945 */ /* 0x000fe60003800200 */
[----:B------:R-:W-:-:S08]  /*0410*/  UISETP.NE.AND UP0, UPT, UR4, URZ, UPT ;  /* 0x000000ff0400728c */ /* 0x000fd0000bf05270 */
[----:B--234-:R-:W-:Y:S05]  /*0420*/  @P0 BRA `(.L_x_5) ;  /* 0x0000000800880947 */ /* 0x01cfea0003800000 */
[----:B------:R-:W4:Y:S01]  /*0430*/  S2R R3, SR_CTAID.X ;  /* 0x0000000000037919 */ /* 0x000f220000002500 */
[----:B-1----:R-:W1:Y:S01]  /*0440*/  LDC.64 R4, c[0x0][0x3a8] ;  /* 0x0000ea00ff047b82 */ /* 0x002e620000000a00 */
[----:B------:R-:W4:Y:S02]  /*0450*/  S2R R0, SR_TID.X ;  /* 0x0000000000007919 */ /* 0x000f240000002100 */
[----:B----4-:R-:W-:-:S04]  /*0460*/  IMAD R3, R3, 0x20, R0 ;  /* 0x0000002003037824 */ /* 0x010fc800078e0200 */
[----:B-1----:R-:W-:-:S05]  /*0470*/  IMAD.WIDE R4, R3, 0x30, R4 ;  /* 0x0000003003047825 */ /* 0x002fca00078e0204 */
[----:B------:R-:W4:Y:S04]  /*0480*/  LDG.E.64 R10, desc[UR8][R4.64] ;  /* 0x00000008040a7981 */ /* 0x000f28000c1e1b00 */
[----:B------:R-:W5:Y:S04]  /*0490*/  LDG.E.64 R12, desc[UR8][R4.64+0x10] ;  /* 0x00001008040c7981 */ /* 0x000f68000c1e1b00 */
[----:B------:R-:W2:Y:S01]  /*04a0*/  LDG.E.64 R8, desc[UR8][R4.64+0x8] ;  /* 0x0000080804087981 */ /* 0x000ea2000c1e1b00 */
[----:B------:R-:W-:Y:S01]  /*04b0*/  MOV R19, 0x400 ;  /* 0x0000040000137802 */ /* 0x000fe20000000f00 */
[----:B------:R-:W-:Y:S01]  /*04c0*/  IMAD.MOV.U32 R75, RZ, RZ, RZ ;  /* 0x000000ffff4b7224 */ /* 0x000fe200078e00ff */
[----:B------:R-:W1:Y:S01]  /*04d0*/  S2R R2, SR_CgaCtaId ;  /* 0x0000000000027919 */ /* 0x000e620000008800 */
[----:B----4-:R-:W-:Y:S01]  /*04e0*/  SHF.R.U32.HI R6, RZ, 0x2, R11 ;  /* 0x00000002ff067819 */ /* 0x010fe2000001160b */
[----:B0-----:R-:W-:-:S03]  /*04f0*/  VIADD R16, R10, 0xb0f8a ;  /* 0x000b0f8a0a107836 */ /* 0x001fc60000000000 */
[----:B------:R-:W-:Y:S01]  /*0500*/  LOP3.LUT R6, R6, R11, RZ, 0x3c, !PT ;  /* 0x0000000b06067212 */ /* 0x000fe200078e3cff */
[----:B-----5:R-:W-:Y:S01]  /*0510*/  IMAD.SHL.U32 R3, R13, 0x10, RZ ;  /* 0x000000100d037824 */ /* 0x020fe200078e00ff */
[----:B------:R-:W-:Y:S02]  /*0520*/  STG.E.64 desc[UR8][R4.64+0x8], R12 ;  /* 0x0000080c04007986 */ /* 0x000fe4000c101b08 */
[C---:B------:R-:W-:Y:S02]  /*0530*/  SHF.L.U32 R7, R6.reuse, 0x1, RZ ;  /* 0x0000000106077819 */ /* 0x040fe400000006ff */
[----:B--2---:R-:W-:Y:S02]  /*0540*/  SHF.R.U32.HI R11, RZ, 0x2, R8 ;  /* 0x00000002ff0b7819 */ /* 0x004fe40000011608 */
[----:B------:R-:W-:Y:S01]  /*0550*/  LOP3.LUT R6, R6, R7, R3, 0x96, !PT ;  /* 0x0000000706067212 */ /* 0x000fe200078e9603 */
[----:B------:R-:W-:Y:S01]  /*0560*/  VIADD R3, R19, 0x2a44 ;  /* 0x00002a4413037836 */ /* 0x000fe20000000000 */
[----:B------:R-:W-:-:S02]  /*0570*/  LOP3.LUT R11, R11, R8, RZ, 0x3c, !PT ;  /* 0x000000080b0b7212 */ /* 0x000fc400078e3cff */
[----:B------:R-:W-:Y:S02]  /*0580*/  LOP3.LUT R14, R6, R13, RZ, 0x3c, !PT ;  /* 0x0000000d060e7212 */ /* 0x000fe400078e3cff */
[----:B------:R-:W-:Y:S01]  /*0590*/  MOV R17, R9 ;  /* 0x0000000900117202 */ /* 0x000fe20000000f00 */
[C---:B------:R-:W-:Y:S01]  /*05a0*/  IMAD.SHL.U32 R7, R11.reuse, 0x2, RZ ;  /* 0x000000020b077824 */ /* 0x040fe200078e00ff */
[----:B------:R-:W-:Y:S01]  /*05b0*/  IADD3 R73, PT, PT, R10, 0x587c5, R14 ;  /* 0x000587c50a497810 */ /* 0x000fe20007ffe00e */
[----:B------:R-:W-:Y:S02]  /*05c0*/  IMAD.SHL.U32 R6, R14, 0x10, RZ ;  /* 0x000000100e067824 */ /* 0x000fe400078e00ff */
[----:B------:R-:W-:Y:S03]  /*05d0*/  STG.E.64 desc[UR8][R4.64], R16 ;  /* 0x0000001004007986 */ /* 0x000fe6000c101b08 */
[----:B------:R-:W-:Y:S01]  /*05e0*/  LOP3.LUT R15, R11, R7, R6, 0x96, !PT ;  /* 0x000000070b0f7212 */ /* 0x000fe200078e9606 */
[----:B------:R-:W-:Y:S01]  /*05f0*/  VIADD R7, R19, 0x2ac4 ;  /* 0x00002ac413077836 */ /* 0x000fe20000000000 */
[----:B-1----:R-:W-:-:S02]  /*0600*/  LEA R6, R2, R3, 0x18 ;  /* 0x0000000302067211 */ /* 0x002fc400078ec0ff */
[----:B------:R-:W-:Y:S02]  /*0610*/  LOP3.LUT R15, R15, R14, RZ, 0x3c, !PT ;  /* 0x0000000e0f0f7212 */ /* 0x000fe400078e3cff */
[----:B------:R-:W-:Y:S01]  /*0620*/  LEA R8, R2, R7, 0x18 ;  /* 0x0000000702087211 */ /* 0x000fe200078ec0ff */
[----:B------:R-:W-:Y:S02]  /*0630*/  IMAD R6, R71, 0x4, R6 ;  /* 0x0000000447067824 */ /* 0x000fe400078e0206 */
[----:B------:R-:W-:Y:S01]  /*0640*/  IMAD.IADD R3, R15, 0x1, R16 ;  /* 0x000000010f037824 */ /* 0x000fe200078e0210 */
[----:B------:R-:W-:Y:S01]  /*0650*/  STG.E.64 desc[UR8][R4.64+0x10], R14 ;  /* 0x0000100e04007986 */ /* 0x000fe2000c101b08 */
[----:B------:R-:W-:Y:S02]  /*0660*/  IMAD R8, R71, 0x4, R8 ;  /* 0x0000000447087824 */ /* 0x000fe400078e0208 */
[----:B------:R-:W-:Y:S01]  /*0670*/  IMAD.HI.U32 R7, R3, 0x51eb851f, RZ ;  /* 0x51eb851f03077827 */ /* 0x000fe200078e00ff */
[----:B------:R0:W-:Y:S04]  /*0680*/  STS [R6], RZ ;  /* 0x000000ff06007388 */ /* 0x0001e80000000800 */
[----:B------:R-:W-:Y:S01]  /*0690*/  SHF.R.U32.HI R18, RZ, 0x5, R7 ;  /* 0x00000005ff127819 */ /* 0x000fe20000011607 */
[----:B------:R4:W-:Y:S04]  /*06a0*/  STS [R8], R71 ;  /* 0x0000004708007388 */ /* 0x0009e80000000800 */
[----:B------:R-:W-:-:S02]  /*06b0*/  IMAD R18, R18, -0x64, R3 ;  /* 0xffffff9c12127824 */ /* 0x000fc400078e0203 */
[----:B------:R-:W-:-:S03]  /*06c0*/  IMAD.HI.U32 R3, R73, 0x38e38e39, RZ ;  /* 0x38e38e3949037827 */ /* 0x000fc600078e00ff */
[----:B------:R-:W-:Y:S02]  /*06d0*/  ISETP.GE.U32.AND P0, PT, R18, UR10, PT ;  /* 0x0000000a12007c0c */ /* 0x000fe4000bf06070 */
[----:B0-----:R-:W-:-:S05]  /*06e0*/  SHF.R.U32.HI R6, RZ, 0x1, R3 ;  /* 0x00000001ff067819 */ /* 0x001fca0000011603 */
[----:B------:R-:W-:-:S06]  /*06f0*/  IMAD R73, R6, -0x9, R73 ;  /* 0xfffffff706497824 */ /* 0x000fcc00078e0249 */
[----:B----4-:R-:W-:Y:S05]  /*0700*/  @P0 BRA `(.L_x_5) ;  /* 0x0000000400d00947 */ /* 0x010fea0003800000 */
[----:B------:R-:W-:Y:S01]  /*0710*/  SHF.R.U32.HI R8, RZ, 0x2, R9 ;  /* 0x00000002ff087819 */ /* 0x000fe20000011609 */
[----:B------:R-:W0:Y:S01]  /*0720*/  LDC.64 R6, c[0x0][0x390] ;  /* 0x0000e400ff067b82 */ /* 0x000e220000000a00 */
[----:B------:R-:W-:Y:S01]  /*0730*/  IMAD.SHL.U32 R3, R15, 0x10, RZ ;  /* 0x000000100f037824 */ /* 0x000fe200078e00ff */
[----:B------:R-:W-:Y:S01]  /*0740*/  SHF.R.U32.HI R11, RZ, 0x2, R12 ;  /* 0x00000002ff0b7819 */ /* 0x000fe2000001160c */
[----:B------:R-:W-:Y:S01]  /*0750*/  IMAD.MOV.U32 R20, RZ, RZ, R13 ;  /* 0x000000ffff147224 */ /* 0x000fe200078e000d */
[----:B------:R-:W-:Y:S01]  /*0760*/  LOP3.LUT R8, R8, R9, RZ, 0x3c, !PT ;  /* 0x0000000908087212 */ /* 0x000fe200078e3cff */
[----:B------:R-:W-:Y:S01]  /*0770*/  IMAD.MOV.U32 R21, RZ, RZ, R14 ;  /* 0x000000ffff157224 */ /* 0x000fe200078e000e */
[----:B------:R-:W-:Y:S01]  /*0780*/  LOP3.LUT R11, R11, R12, RZ, 0x3c, !PT ;  /* 0x0000000c0b0b7212 */ /* 0x000fe200078e3cff */
[----:B------:R-:W-:Y:S02]  /*0790*/  IMAD.MOV.U32 R22, RZ, RZ, R15 ;  /* 0x000000ffff167224 */ /* 0x000fe400078e000f */
[----:B------:R-:W-:Y:S01]  /*07a0*/  IMAD.SHL.U32 R9, R8, 0x2, RZ ;  /* 0x0000000208097824 */ /* 0x000fe200078e00ff */
[----:B------:R-:W-:Y:S01]  /*07b0*/  STG.E.64 desc[UR8][R4.64+0x8], R20 ;  /* 0x0000081404007986 */ /* 0x000fe2000c101b08 */
[----:B------:R-:W-:-:S02]  /*07c0*/  IMAD.MOV.U32 R17, RZ, RZ, R13 ;  /* 0x000000ffff117224 */ /* 0x000fc400078e000d */
[----:B------:R-:W-:Y:S01]  /*07d0*/  VIADD R16, R10, 0x161f14 ;  /* 0x00161f140a107836 */ /* 0x000fe20000000000 */
[----:B------:R-:W-:Y:S01]  /*07e0*/  LOP3.LUT R8, R8, R9, R3, 0x96, !PT ;  /* 0x0000000908087212 */ /* 0x000fe200078e9603 */
[----:B------:R-:W-:Y:S01]  /*07f0*/  IMAD.MOV.U32 R9, RZ, RZ, R12 ;  /* 0x000000ffff097224 */ /* 0x000fe200078e000c */
[----:B------:R-:W-:Y:S02]  /*0800*/  SHF.L.U32 R3, R11, 0x1, RZ ;  /* 0x000000010b037819 */ /* 0x000fe400000006ff */
[----:B------:R-:W-:Y:S01]  /*0810*/  LOP3.LUT R23, R8, R15, RZ, 0x3c, !PT ;  /* 0x0000000f08177212 */ /* 0x000fe200078e3cff */
[----:B------:R-:W-:-:S04]  /*0820*/  VIADD R8, R10, 0x10974f ;  /* 0x0010974f0a087836 */ /* 0x000fc80000000000 */
[----:B------:R-:W-:Y:S01]  /*0830*/  IMAD.SHL.U32 R12, R23, 0x10, RZ ;  /* 0x00000010170c7824 */ /* 0x000fe200078e00ff */
[----:B------:R-:W-:Y:S01]  /*0840*/  STG.E.64 desc[UR8][R4.64], R8 ;  /* 0x0000000804007986 */ /* 0x000fe2000c101b08 */
[----:B0-----:R-:W-:-:S03]  /*0850*/  IMAD.WIDE.U32 R6, R73, 0x4, R6 ;  /* 0x0000000449067825 */ /* 0x001fc600078e0006 */
[----:B------:R-:W-:Y:S01]  /*0860*/  LOP3.LUT R12, R11, R3, R12, 0x96, !PT ;  /* 0x000000030b0c7212 */ /* 0x000fe200078e960c */
[----:B------:R-:W-:Y:S01]  /*0870*/  IMAD.MOV.U32 R24, RZ, RZ, R23 ;  /* 0x000000ffff187224 */ /* 0x000fe200078e0017 */
[----:B------:R-:W-:Y:S02]  /*0880*/  STG.E.64 desc[UR8][R4.64+0x10], R22 ;  /* 0x0000101604007986 */ /* 0x000fe4000c101b08 */
[----:B------:R-:W-:Y:S02]  /*0890*/  LOP3.LUT R25, R12, R23, RZ, 0x3c, !PT ;  /* 0x000000170c197212 */ /* 0x000fe400078e3cff */
[----:B------:R-:W2:Y:S04]  /*08a0*/  LDG.E R12, desc[UR8][R6.64] ;  /* 0x00000008060c7981 */ /* 0x000ea8000c1e1900 */
[----:B------:R-:W-:Y:S04]  /*08b0*/  STG.E.64 desc[UR8][R4.64+0x8], R14 ;  /* 0x0000080e04007986 */ /* 0x000fe8000c101b08 */
[----:B------:R0:W-:Y:S04]  /*08c0*/  STG.E.64 desc[UR8][R4.64], R16 ;  /* 0x0000001004007986 */ /* 0x0001e8000c101b08 */
[----:B------:R1:W-:Y:S04]  /*08d0*/  STG.E.64 desc[UR8][R4.64+0x10], R24 ;  /* 0x0000101804007986 */ /* 0x0003e8000c101b08 */
[----:B------:R-:W4:Y:S01]  /*08e0*/  LDG.E R13, desc[UR8][R6.64] ;  /* 0x00000008060d7981 */ /* 0x000f22000c1e1900 */
[----:B------:R-:W-:Y:S01]  /*08f0*/  BSSY.RECONVERGENT B1, `(.L_x_6) ;  /* 0x0000043000017945 */ /* 0x000fe20003800200 */
[----:B0-----:R-:W-:Y:S01]  /*0900*/  IMAD.IADD R16, R25, 0x1, R16 ;  /* 0x0000000119107824 */ /* 0x001fe200078e0210 */
[----:B--2---:R-:W0:Y:S01]  /*0910*/  I2F.U32.RP R3, R12 ;  /* 0x0000000c00037306 */ /* 0x004e220000209000 */
[----:B------:R-:W-:-:S05]  /*0920*/  IMAD.MOV R14, RZ, RZ, -R12 ;  /* 0x000000ffff0e7224 */ /* 0x000fca00078e0a0c */
[----:B-1----:R-:W-:Y:S02]  /*0930*/  MOV R5, R14 ;  /* 0x0000000e00057202 */ /* 0x002fe40000000f00 */
[----:B0-----:R-:W0:Y:S01]  /*0940*/  MUFU.RCP R3, R3 ;  /* 0x0000000300037308 */ /* 0x001e220000001000 */
[----:B----4-:R-:W-:Y:S01]  /*0950*/  IMAD.MOV R7, RZ, RZ, -R13 ;  /* 0x000000ffff077224 */ /* 0x010fe200078e0a0d */
[----:B------:R-:W-:-:S06]  /*0960*/  ISETP.NE.U32.AND P3, PT, R13, RZ, PT ;  /* 0x000000ff0d00720c */ /* 0x000fcc0003f65070 */
[----:B------:R-:W1:Y:S01]  /*0970*/  I2F.U32.RP R18, R13 ;  /* 0x0000000d00127306 */ /* 0x000e620000209000 */
[----:B0-----:R-:W-:Y:S02]  /*0980*/  VIADD R9, R3, 0xffffffe ;  /* 0x0ffffffe03097836 */ /* 0x001fe40000000000 */
[----:B------:R-:W-:Y:S02]  /*0990*/  IMAD.IADD R3, R23, 0x1, R8 ;  /* 0x0000000117037824 */ /* 0x000fe400078e0208 */
[----:B------:R-:W-:-:S03]  /*09a0*/  IMAD.MOV.U32 R8, RZ, RZ, RZ ;  /* 0x000000ffff087224 */ /* 0x000fc600078e00ff */
[----:B-1----:R-:W0:Y:S08]  /*09b0*/  MUFU.RCP R18, R18 ;  /* 0x0000001200127308 */ /* 0x002e300000001000 */
[----:B------:R-:W1:Y:S01]  /*09c0*/  F2I.FTZ.U32.TRUNC.NTZ R9, R9 ;  /* 0x0000000900097305 */ /* 0x000e62000021f000 */
[----:B0-----:R-:W-:-:S07]  /*09d0*/  VIADD R10, R18, 0xffffffe ;  /* 0x0ffffffe120a7836 */ /* 0x001fce0000000000 */
[----:B------:R0:W2:Y:S01]  /*09e0*/  F2I.FTZ.U32.TRUNC.NTZ R11, R10 ;  /* 0x0000000a000b7305 */ /* 0x0000a2000021f000 */
[----:B-1----:R-:W-:-:S04]  /*09f0*/  IMAD R5, R5, R9, RZ ;  /* 0x0000000905057224 */ /* 0x002fc800078e02ff */
[----:B------:R-:W-:Y:S01]  /*0a00*/  IMAD.HI.U32 R8, R9, R5, R8 ;  /* 0x0000000509087227 */ /* 0x000fe200078e0008 */
[----:B------:R-:W-:Y:S01]  /*0a10*/  LOP3.LUT R9, RZ, R13, RZ, 0x33, !PT ;  /* 0x0000000dff097212 */ /* 0x000fe200078e33ff */
[----:B------:R-:W1:Y:S02]  /*0a20*/  LDC.64 R4, c[0x0][0x388] ;  /* 0x0000e200ff047b82 */ /* 0x000e640000000a00 */
[----:B0-----:R-:W-:Y:S02]  /*0a30*/  IMAD.MOV.U32 R10, RZ, RZ, RZ ;  /* 0x000000ffff0a7224 */ /* 0x001fe400078e00ff */
[----:B------:R-:W-:-:S04]  /*0a40*/  IMAD.HI.U32 R8, R8, R3, RZ ;  /* 0x0000000308087227 */ /* 0x000fc800078e00ff */
[----:B--2---:R-:W-:Y:S02]  /*0a50*/  IMAD R7, R7, R11, RZ ;  /* 0x0000000b07077224 */ /* 0x004fe400078e02ff */
[----:B------:R-:W-:Y:S02]  /*0a60*/  IMAD.MOV R8, RZ, RZ, -R8 ;  /* 0x000000ffff087224 */ /* 0x000fe400078e0a08 */
[----:B------:R-:W-:-:S04]  /*0a70*/  IMAD.HI.U32 R11, R11, R7, R10 ;  /* 0x000000070b0b7227 */ /* 0x000fc800078e000a */
[----:B------:R-:W-:Y:S02]  /*0a80*/  IMAD R3, R12, R8, R3 ;  /* 0x000000080c037224 */ /* 0x000fe400078e0203 */
[----:B------:R-:W-:-:S03]  /*0a90*/  IMAD.HI.U32 R11, R11, R16, RZ ;  /* 0x000000100b0b7227 */ /* 0x000fc600078e00ff */
[----:B------:R-:W-:Y:S01]  /*0aa0*/  ISETP.GE.U32.AND P0, PT, R3, R12, PT ;  /* 0x0000000c0300720c */ /* 0x000fe20003f06070 */
[----:B------:R-:W-:-:S04]  /*0ab0*/  IMAD.MOV R11, RZ, RZ, -R11 ;  /* 0x000000ffff0b7224 */ /* 0x000fc800078e0a0b */
[----:B------:R-:W-:Y:S02]  /*0ac0*/  IMAD R16, R13, R11, R16 ;  /* 0x0000000b0d107224 */ /* 0x000fe400078e0210 */
[----:B------:R-:W-:-:S03]  /*0ad0*/  IMAD R11, R73, 0x9, RZ ;  /* 0x00000009490b7824 */ /* 0x000fc600078e02ff */
[----:B------:R-:W-:-:S03]  /*0ae0*/  ISETP.GE.U32.AND P1, PT, R16, R13, PT ;  /* 0x0000000d1000720c */ /* 0x000fc60003f26070 */
[----:B------:R-:W-:-:S05]  /*0af0*/  @P0 IMAD.IADD R3, R3, 0x1, -R12 ;  /* 0x0000000103030824 */ /* 0x000fca00078e0a0c */
[----:B------:R-:W-:-:S05]  /*0b00*/  ISETP.GE.U32.AND P0, PT, R3, R12, PT ;  /* 0x0000000c0300720c */ /* 0x000fca0003f06070 */
[----:B------:R-:W-:Y:S01]  /*0b10*/  @P1 IMAD.IADD R16, R16, 0x1, -R13 ;  /* 0x0000000110101824 */ /* 0x000fe200078e0a0d */
[----:B------:R-:W-:-:S04]  /*0b20*/  ISETP.NE.U32.AND P1, PT, R12, RZ, PT ;  /* 0x000000ff0c00720c */ /* 0x000fc80003f25070 */
[----:B------:R-:W-:-:S03]  /*0b30*/  ISETP.GE.U32.AND P2, PT, R16, R13, PT ;  /* 0x0000000d1000720c */ /* 0x000fc60003f46070 */
[----:B------:R-:W-:-:S06]  /*0b40*/  @P0 IADD3 R3, PT, PT, -R12, R3, RZ ;  /* 0x000000030c030210 */ /* 0x000fcc0007ffe1ff */
[----:B------:R-:W-:-:S04]  /*0b50*/  @!P1 LOP3.LUT R3, RZ, R12, RZ, 0x33, !PT ;  /* 0x0000000cff039212 */ /* 0x000fc800078e33ff */
[----:B------:R-:W-:-:S05]  /*0b60*/  @P2 IMAD.IADD R16, R16, 0x1, -R13 ;  /* 0x0000000110102824 */ /* 0x000fca00078e0a0d */
[----:B------:R-:W-:-:S04]  /*0b70*/  SEL R16, R9, R16, !P3 ;  /* 0x0000001009107207 */ /* 0x000fc80005800000 */
[----:B------:R-:W-:-:S13]  /*0b80*/  ISETP.NE.AND P0, PT, R3, R16, PT ;  /* 0x000000100300720c */ /* 0x000fda0003f05270 */
[----:B-1----:R-:W-:Y:S05]  /*0b90*/  @P0 BRA `(.L_x_7) ;  /* 0x0000000000600947 */ /* 0x002fea0003800000 */
[-C--:B------:R-:W-:Y:S01]  /*0ba0*/  IABS R12, R13.reuse ;  /* 0x0000000d000c7213 */ /* 0x080fe20000000000 */
[----:B------:R-:W-:Y:S01]  /*0bb0*/  VIADD R8, R3, 0x1 ;  /* 0x0000000103087836 */ /* 0x000fe20000000000 */
[----:B------:R-:W-:Y:S02]  /*0bc0*/  IABS R14, R13 ;  /* 0x0000000d000e7213 */ /* 0x000fe40000000000 */
[----:B------:R-:W0:Y:S02]  /*0bd0*/  I2F.RP R10, R12 ;  /* 0x0000000c000a7306 */ /* 0x000e240000209400 */
[----:B------:R-:W-:Y:S01]  /*0be0*/  ISETP.GE.AND P1, PT, R8, RZ, PT ;  /* 0x000000ff0800720c */ /* 0x000fe20003f26270 */
[----:B------:R-:W-:-:S05]  /*0bf0*/  IMAD.MOV R14, RZ, RZ, -R14 ;  /* 0x000000ffff0e7224 */ /* 0x000fca00078e0a0e */
[----:B0-----:R-:W0:Y:S02]  /*0c00*/  MUFU.RCP R10, R10 ;  /* 0x0000000a000a7308 */ /* 0x001e240000001000 */
[----:B0-----:R-:W-:Y:S01]  /*0c10*/  VIADD R6, R10, 0xffffffe ;  /* 0x0ffffffe0a067836 */ /* 0x001fe20000000000 */
[----:B------:R-:W-:-:S05]  /*0c20*/  IABS R10, R8 ;  /* 0x00000008000a7213 */ /* 0x000fca0000000000 */
[----:B------:R0:W1:Y:S02]  /*0c30*/  F2I.FTZ.U32.TRUNC.NTZ R7, R6 ;  /* 0x0000000600077305 */ /* 0x000064000021f000 */
[----:B0-----:R-:W-:Y:S02]  /*0c40*/  IMAD.MOV.U32 R6, RZ, RZ, RZ ;  /* 0x000000ffff067224 */ /* 0x001fe400078e00ff */
[----:B-1----:R-:W-:-:S04]  /*0c50*/  IMAD.MOV R15, RZ, RZ, -R7 ;  /* 0x000000ffff0f7224 */ /* 0x002fc800078e0a07 */
[----:B------:R-:W-:-:S04]  /*0c60*/  IMAD R15, R15, R12, RZ ;  /* 0x0000000c0f0f7224 */ /* 0x000fc800078e02ff */
[----:B------:R-:W-:-:S04]  /*0c70*/  IMAD.HI.U32 R7, R7, R15, R6 ;  /* 0x0000000f07077227 */ /* 0x000fc800078e0006 */
[----:B------:R-:W-:Y:S02]  /*0c80*/  IMAD.MOV.U32 R6, RZ, RZ, R14 ;  /* 0x000000ffff067224 */ /* 0x000fe400078e000e */
[----:B------:R-:W-:-:S04]  /*0c90*/  IMAD.HI.U32 R7, R7, R10, RZ ;  /* 0x0000000a07077227 */ /* 0x000fc800078e00ff */
[----:B------:R-:W-:-:S05]  /*0ca0*/  IMAD R7, R7, R6, R10 ;  /* 0x0000000607077224 */ /* 0x000fca00078e020a */
[----:B------:R-:W-:-:S13]  /*0cb0*/  ISETP.GT.U32.AND P0, PT, R12, R7, PT ;  /* 0x000000070c00720c */ /* 0x000fda0003f04070 */
[----:B------:R-:W-:-:S05]  /*0cc0*/  @!P0 IMAD.IADD R7, R7, 0x1, -R12 ;  /* 0x0000000107078824 */ /* 0x000fca00078e0a0c */
[----:B------:R-:W-:-:S13]  /*0cd0*/  ISETP.GT.U32.AND P0, PT, R12, R7, PT ;  /* 0x000000070c00720c */ /* 0x000fda0003f04070 */
[----:B------:R-:W-:Y:S02]  /*0ce0*/  @!P0 IADD3 R7, PT, PT, R7, -R12, RZ ;  /* 0x8000000c07078210 */ /* 0x000fe40007ffe0ff */
[----:B------:R-:W-:-:S03]  /*0cf0*/  ISETP.NE.AND P0, PT, R13, RZ, PT ;  /* 0x000000ff0d00720c */ /* 0x000fc60003f05270 */
[----:B------:R-:W-:-:S05]  /*0d00*/  @!P1 IMAD.MOV R7, RZ, RZ, -R7 ;  /* 0x000000ffff079224 */ /* 0x000fca00078e0a07 */
[----:B------:R-:W-:-:S07]  /*0d10*/  SEL R16, R9, R7, !P0 ;  /* 0x0000000709107207 */ /* 0x000fce0004000000 */
.L_x_7:
[----:B---3--:R-:W-:Y:S05]  /*0d20*/  BSYNC.RECONVERGENT B1 ;  /* 0x0000000000017941 */ /* 0x008fea0003800200 */
.L_x_6:
[----:B------:R-:W-:Y:S02]  /*0d30*/  IMAD.IADD R7, R11, 0x1, R16 ;  /* 0x000000010b077824 */ /* 0x000fe400078e0210 */
[----:B------:R-:W-:Y:S02]  /*0d40*/  IMAD.IADD R3, R3, 0x1, R11 ;  /* 0x0000000103037824 */ /* 0x000fe400078e020b */
[----:B------:R-:W-:-:S04]  /*0d50*/  IMAD.WIDE R6, R7, 0x4, R4 ;  /* 0x0000000407067825 */ /* 0x000fc800078e0204 */
[----:B------:R-:W-:Y:S01]  /*0d60*/  IMAD.WIDE R4, R3, 0x4, R4 ;  /* 0x0000000403047825 */ /* 0x000fe200078e0204 */
[----:B------:R-:W2:Y:S04]  /*0d70*/  LDG.E R77, desc[UR8][R6.64] ;  /* 0x00000008064d7981 */ /* 0x000ea8000c1e1900 */
[----:B------:R-:W3:Y:S01]  /*0d80*/  LDG.E R79, desc[UR8][R4.64] ;  /* 0x00000008044f7981 */ /* 0x000ee2000c1e1900 */
[----:B------:R-:W-:Y:S02]  /*0d90*/  VIADD R19, R19, 0x144 ;  /* 0x0000014413137836 */ /* 0x000fe40000000000 */
[----:B------:R-:W-:Y:S02]  /*0da0*/  HFMA2 R75, -RZ, RZ, 0, 5.9604644775390625e-08 ;  /* 0x00000001ff4b7431 */ /* 0x000fe400000001ff */
[----:B------:R-:W-:Y:S01]  /*0db0*/  IMAD R0, R0, 0x51, R11 ;  /* 0x0000005100007824 */ /* 0x000fe200078e020b */
[----:B------:R-:W-:-:S03]  /*0dc0*/  LEA R19, R2, R19, 0x18 ;  /* 0x0000001302137211 */ /* 0x000fc600078ec0ff */
[--C-:B--2---:R-:W-:Y:S02]  /*0dd0*/  IMAD.IADD R2, R77, 0x1, R0.reuse ;  /* 0x000000014d027824 */ /* 0x104fe400078e0200 */
[----:B---3--:R-:W-:Y:S02]  /*0de0*/  IMAD.IADD R0, R79, 0x1, R0 ;  /* 0x000000014f007824 */ /* 0x008fe400078e0200 */
[--C-:B------:R-:W-:Y:S02]  /*0df0*/  IMAD R3, R2, 0x4, R19.reuse ;  /* 0x0000000402037824 */ /* 0x100fe400078e0213 */
[----:B------:R-:W-:-:S03]  /*0e00*/  IMAD R0, R0, 0x4, R19 ;  /* 0x0000000400007824 */ /* 0x000fc600078e0213 */
[----:B------:R-:W0:Y:S04]  /*0e10*/  LDS R9, [R3] ;  /* 0x0000000003097984 */ /* 0x000e280000000800 */
[----:B------:R-:W1:Y:S04]  /*0e20*/  LDS R2, [R0] ;  /* 0x0000000000027984 */ /* 0x000e680000000800 */
[----:B0-----:R4:W-:Y:S04]  /*0e30*/  STS [R0], R9 ;  /* 0x0000000900007388 */ /* 0x0019e80000000800 */
[----:B-1----:R4:W-:Y:S02]  /*0e40*/  STS [R3], R2 ;  /* 0x0000000203007388 */ /* 0x0029e40000000800 */
.L_x_5:
[----:B--23--:R-:W-:Y:S05]  /*0e50*/  BSYNC.RECONVERGENT B0 ;  /* 0x0000000000007941 */ /* 0x00cfea0003800200 */
.L_x_4:
[----:B------:R-:W2:Y:S01]  /*0e60*/  S2R R69, SR_TID.Y ;  /* 0x0000000000457919 */ /* 0x000ea20000002200 */
[----:B------:R-:W-:Y:S01]  /*0e70*/  BSSY.RECONVERGENT B0, `(.L_x_8) ;  /* 0x00004c6000007945 */ /* 0x000fe20003800200 */
[----:B--2---:R-:W-:-:S13]  /*0e80*/  ISETP.NE.AND P0, PT, R69, RZ, PT ;  /* 0x000000ff4500720c */ /* 0x004fda0003f05270 */
[----:B------:R-:W-:Y:S05]  /*0e90*/  @P0 BRA `(.L_x_9) ;  /* 0x0000004c000c0947 */ /* 0x000fea0003800000 */
[----:B------:R-:W4:Y:S01]  /*0ea0*/  S2UR UR7, SR_CgaCtaId ;  /* 0x00000000000779c3 */ /* 0x000f220000008800 */
[----:B------:R-:W2:Y:S01]  /*0eb0*/  S2R R84, SR_TID.X ;  /* 0x0000000000547919 */ /* 0x000ea20000002100 */
[----:B------:R-:W-:Y:S01]  /*0ec0*/  UMOV UR5, 0x400 ;  /* 0x0000040000057882 */ /* 0x000fe20000000000 */
[----:B0-----:R-:W-:Y:S01]  /*0ed0*/  IMAD.MOV.U32 R7, RZ, RZ, 0x1 ;  /* 0x00000001ff077424 */ /* 0x001fe200078e00ff */
[----:B------:R-:W-:Y:S01]  /*0ee0*/  UIADD3 UR6, UPT, UPT, UR5, 0x144, URZ ;  /* 0x0000014405067890 */ /* 0x000fe2000fffe0ff */
[----:B------:R-:W-:Y:S04]  /*0ef0*/  STL.64 [R1+0x8], RZ ;  /* 0x000008ff01007387 */ /* 0x000fe80000100a00 */
[----:B------:R-:W-:Y:S01]  /*0f00*/  STL.64 [R1+0x10], RZ ;  /* 0x000010ff01007387 */ /* 0x000fe20000100a00 */
[----:B------:R-:W-:-:S03]  /*0f10*/  IMAD.U32 R81, RZ, RZ, UR6 ;  /* 0x00000006ff517e24 */ /* 0x000fc6000f8e00ff */
[----:B------:R-:W-:Y:S04]  /*0f20*/  STL.64 [R1+0x18], RZ ;  /* 0x000018ff01007387 */ /* 0x000fe80000100a00 */
[----:B------:R-:W-:Y:S04]  /*0f30*/  STL [R1+0x20], RZ ;  /* 0x000020ff01007387 */ /* 0x000fe80000100800 */
[----:B------:R-:W-:Y:S01]  /*0f40*/  STL.64 [R1], RZ ;  /* 0x000000ff01007387 */ /* 0x000fe20000100a00 */
[----:B----4-:R-:W-:-:S05]  /*0f50*/  IMAD.U32 R0, RZ, RZ, UR7 ;  /* 0x00000007ff007e24 */ /* 0x010fca000f8e00ff */
[----:B------:R-:W-:-:S05]  /*0f60*/  LEA R81, R0, R81, 0x18 ;  /* 0x0000005100517211 */ /* 0x000fca00078ec0ff */
[----:B--2---:R-:W-:-:S05]  /*0f70*/  IMAD R45, R84, 0x144, R81 ;  /* 0x00000144542d7824 */ /* 0x004fca00078e0251 */
[----:B------:R-:W0:Y:S04]  /*0f80*/  LDS R43, [R45] ;  /* 0x000000002d2b7984 */ /* 0x000e280000000800 */
[----:B------:R-:W2:Y:S04]  /*0f90*/  LDS R39, [R45+0xc] ;  /* 0x00000c002d277984 */ /* 0x000ea80000000800 */
[----:B------:R-:W3:Y:S04]  /*0fa0*/  LDS R124, [R45+0x18] ;  /* 0x000018002d7c7984 */ /* 0x000ee80000000800 */
[----:B------:R-:W4:Y:S04]  /*0fb0*/  LDS R120, [R45+0x6c] ;  /* 0x00006c002d787984 */ /* 0x000f280000000800 */
[----:B------:R-:W5:Y:S04]  /*0fc0*/  LDS R110, [R45+0x78] ;  /* 0x000078002d6e7984 */ /* 0x000f680000000800 */
[----:B------:R-:W1:Y:S04]  /*0fd0*/  LDS R106, [R45+0x84] ;  /* 0x000084002d6a7984 */ /* 0x000e680000000800 */
[----:B------:R-:W1:Y:S04]  /*0fe0*/  LDS R100, [R45+0xd8] ;  /* 0x0000d8002d647984 */ /* 0x000e680000000800 */
[----:B------:R-:W1:Y:S04]  /*0ff0*/  LDS R90, [R45+0xe4] ;  /* 0x0000e4002d5a7984 */ /* 0x000e680000000800 */
[----:B------:R-:W1:Y:S04]  /*1000*/  LDS R88, [R45+0xf0] ;  /* 0x0000f0002d587984 */ /* 0x000e680000000800 */
[----:B------:R-:W1:Y:S04]  /*1010*/  LDS R41, [R45+0x4] ;  /* 0x000004002d297984 */ /* 0x000e680000000800 */
[----:B------:R-:W1:Y:S01]  /*1020*/  LDS R37, [R45+0x10] ;  /* 0x000010002d257984 */ /* 0x000e620000000800 */
[----:B0-----:R-:W-:-:S03]  /*1030*/  LEA R43, R43, UR12, 0x2 ;  /* 0x0000000c2b2b7c11 */ /* 0x001fc6000f8e10ff */
[----:B------:R-:W0:Y:S01]  /*1040*/  LDS R33, [R45+0x1c] ;  /* 0x00001c002d217984 */ /* 0x000e220000000800 */
[----:B--2---:R-:W-:-:S03]  /*1050*/  LEA R39, R39, UR12, 0x2 ;  /* 0x0000000c27277c11 */ /* 0x004fc6000f8e10ff */
[----:B------:R-:W2:Y:S01]  /*1060*/  LDS R116, [R45+0x70] ;  /* 0x000070002d747984 */ /* 0x000ea20000000800 */
[----:B---3--:R-:W-:-:S03]  /*1070*/  LEA R124, R124, UR12, 0x2 ;  /* 0x0000000c7c7c7c11 */ /* 0x008fc6000f8e10ff */
[----:B------:R-:W3:Y:S01]  /*1080*/  LDS R112, [R45+0x7c] ;  /* 0x00007c002d707984 */ /* 0x000ee20000000800 */
[----:B----4-:R-:W-:-:S03]  /*1090*/  LEA R120, R120, UR12, 0x2 ;  /* 0x0000000c78787c11 */ /* 0x010fc6000f8e10ff */
[----:B------:R-:W4:Y:S01]  /*10a0*/  LDS R108, [R45+0x88] ;  /* 0x000088002d6c7984 */ /* 0x000f220000000800 */
[----:B-----5:R-:W-:-:S03]  /*10b0*/  LEA R110, R110, UR12, 0x2 ;  /* 0x0000000c6e6e7c11 */ /* 0x020fc6000f8e10ff */
[----:B------:R-:W5:Y:S01]  /*10c0*/  LDS R98, [R45+0xdc] ;  /* 0x0000dc002d627984 */ /* 0x000f620000000800 */
[----:B-1----:R-:W-:-:S03]  /*10d0*/  LEA R106, R106, UR12, 0x2 ;  /* 0x0000000c6a6a7c11 */ /* 0x002fc6000f8e10ff */
[----:B------:R-:W1:Y:S01]  /*10e0*/  LDS R92, [R45+0xe8] ;  /* 0x0000e8002d5c7984 */ /* 0x000e620000000800 */
[----:B------:R-:W-:-:S03]  /*10f0*/  LEA R100, R100, UR12, 0x2 ;  /* 0x0000000c64647c11 */ /* 0x000fc6000f8e10ff */
        /* <DEDUP_REMOVED lines=8> */
[----:B------:R-:W-:Y:S01]  /*1180*/  STL [R43+-0x4], R7 ;  /* 0xfffffc072b007387 */ /* 0x000fe20000100800 */
[----:B0-----:R-:W-:-:S03]  /*1190*/  LEA R33, R33, UR12, 0x2 ;  /* 0x0000000c21217c11 */ /* 0x001fc6000f8e10ff */
[----:B------:R-:W0:Y:S01]  /*11a0*/  LDS R46, [R45+0x74] ;  /* 0x000074002d2e7984 */ /* 0x000e220000000800 */
[----:B--2---:R-:W-:-:S03]  /*11b0*/  LEA R116, R116, UR12, 0x2 ;  /* 0x0000000c74747c11 */ /* 0x004fc6000f8e10ff */
[----:B------:R-:W-:Y:S01]  /*11c0*/  STL [R39+-0x4], R7 ;  /* 0xfffffc0727007387 */ /* 0x000fe20000100800 */
[----:B---3--:R-:W-:-:S03]  /*11d0*/  LEA R112, R112, UR12, 0x2 ;  /* 0x0000000c70707c11 */ /* 0x008fc6000f8e10ff */
[----:B------:R-:W2:Y:S01]  /*11e0*/  LDS R52, [R45+0x80] ;  /* 0x000080002d347984 */ /* 0x000ea20000000800 */
[----:B----4-:R-:W-:-:S03]  /*11f0*/  LEA R108, R108, UR12, 0x2 ;  /* 0x0000000c6c6c7c11 */ /* 0x010fc6000f8e10ff */
[----:B------:R-:W-:Y:S01]  /*1200*/  STL [R124+-0x4], R7 ;  /* 0xfffffc077c007387 */ /* 0x000fe20000100800 */
[----:B-----5:R-:W-:-:S03]  /*1210*/  LEA R98, R98, UR12, 0x2 ;  /* 0x0000000c62627c11 */ /* 0x020fc6000f8e10ff */
[----:B------:R-:W3:Y:S01]  /*1220*/  LDS R42, [R45+0x8c] ;  /* 0x00008c002d2a7984 */ /* 0x000ee20000000800 */
[----:B-1----:R-:W-:-:S03]  /*1230*/  LEA R92, R92, UR12, 0x2 ;  /* 0x0000000c5c5c7c11 */ /* 0x002fc6000f8e10ff */
[----:B------:R-:W-:Y:S01]  /*1240*/  STL [R120+-0x4], R7 ;  /* 0xfffffc0778007387 */ /* 0x000fe20000100800 */
[----:B------:R-:W-:-:S03]  /*1250*/  LEA R86, R86, UR12, 0x2 ;  /* 0x0000000c56567c11 */ /* 0x000fc6000f8e10ff */
[----:B------:R-:W1:Y:S04]  /*1260*/  LDS R12, [R45+0xe0] ;  /* 0x0000e0002d0c7984 */ /* 0x000e680000000800 */
[----:B------:R-:W-:Y:S04]  /*1270*/  STL [R110+-0x4], R7 ;  /* 0xfffffc076e007387 */ /* 0x000fe80000100800 */
[----:B------:R-:W4:Y:S04]  /*1280*/  LDS R5, [R45+0xec] ;  /* 0x0000ec002d057984 */ /* 0x000f280000000800 */
[----:B------:R-:W-:Y:S04]  /*1290*/  STL [R106+-0x4], R7 ;  /* 0xfffffc076a007387 */ /* 0x000fe80000100800 */
[----:B------:R-:W5:Y:S04]  /*12a0*/  LDS R3, [R45+0xf8] ;  /* 0x0000f8002d037984 */ /* 0x000f680000000800 */
[----:B------:R-:W-:Y:S04]  /*12b0*/  STL [R100+-0x4], R7 ;  /* 0xfffffc0764007387 */ /* 0x000fe80000100800 */
[----:B------:R-:W-:Y:S04]  /*12c0*/  STL [R90+-0x4], R7 ;  /* 0xfffffc075a007387 */ /* 0x000fe80000100800 */
[----:B------:R-:W-:Y:S04]  /*12d0*/  STL [R88+-0x4], R7 ;  /* 0xfffffc0758007387 */ /* 0x000fe80000100800 */
[----:B------:R-:W5:Y:S04]  /*12e0*/  LDL R4, [R1+0x4] ;  /* 0x0000040001047983 */ /* 0x000f680000100800 */
[----:B------:R-:W5:Y:S04]  /*12f0*/  LDL R0, [R1] ;  /* 0x0000000001007983 */ /* 0x000f680000100800 */
[----:B------:R-:W5:Y:S04]  /*1300*/  LDL R13, [R1+0x8] ;  /* 0x00000800010d7983 */ /* 0x000f680000100800 */
[----:B------:R-:W5:Y:S04]  /*1310*/  LDL R36, [R1+0xc] ;  /* 0x00000c0001247983 */ /* 0x000f680000100800 */
[----:B------:R-:W5:Y:S04]  /*1320*/  LDL R14, [R1+0x10] ;  /* 0x00001000010e7983 */ /* 0x000f680000100800 */
[----:B------:R-:W5:Y:S04]  /*1330*/  LDL R38, [R1+0x14] ;  /* 0x0000140001267983 */ /* 0x000f680000100800 */
[----:B------:R-:W5:Y:S04]  /*1340*/  LDL R21, [R1+0x18] ;  /* 0x0000180001157983 */ /* 0x000f680000100800 */
[----:B------:R-:W5:Y:S04]  /*1350*/  LDL R40, [R1+0x1c] ;  /* 0x00001c0001287983 */ /* 0x000f680000100800 */
[----:B------:R-:W5:Y:S04]  /*1360*/  LDL R23, [R1+0x20] ;  /* 0x0000200001177983 */ /* 0x000f680000100800 */
[----:B------:R-:W-:Y:S04]  /*1370*/  STL [R1+0x4], RZ ;  /* 0x000004ff01007387 */ /* 0x000fe80000100800 */
[----:B------:R-:W-:Y:S04]  /*1380*/  STL [R1], RZ ;  /* 0x000000ff01007387 */ /* 0x000fe80000100800 */
[----:B------:R-:W-:Y:S04]  /*1390*/  STL [R1+0x8], RZ ;  /* 0x000008ff01007387 */ /* 0x000fe80000100800 */
[----:B------:R-:W-:Y:S04]  /*13a0*/  STL [R1+0xc], RZ ;  /* 0x00000cff01007387 */ /* 0x000fe80000100800 */
[----:B------:R-:W-:Y:S04]  /*13b0*/  STL [R1+0x10], RZ ;  /* 0x000010ff01007387 */ /* 0x000fe80000100800 */
[----:B------:R-:W-:Y:S04]  /*13c0*/  STL [R1+0x14], RZ ;  /* 0x000014ff01007387 */ /* 0x000fe80000100800 */
[----:B------:R-:W-:Y:S04]  /*13d0*/  STL [R1+0x18], RZ ;  /* 0x000018ff01007387 */ /* 0x000fe80000100800 */
[----:B------:R-:W-:Y:S04]  /*13e0*/  STL [R1+0x1c], RZ ;  /* 0x00001cff01007387 */ /* 0x000fe80000100800 */
[----:B------:R-:W-:Y:S04]  /*13f0*/  STL [R1+0x20], RZ ;  /* 0x000020ff01007387 */ /* 0x000fe80000100800 */
[----:B------:R-:W-:Y:S04]  /*1400*/  STL [R41+-0x4], R7 ;  /* 0xfffffc0729007387 */ /* 0x000fe80000100800 */
        /* <DEDUP_REMOVED lines=8> */
[----:B------:R-:W5:Y:S01]  /*1490*/  LDL R47, [R1+0x4] ;  /* 0x00000400012f7983 */ /* 0x000f620000100800 */
[----:B------:R-:W-:-:S02]  /*14a0*/  LEA R20, R20, UR12, 0x2 ;  /* 0x0000000c14147c11 */ /* 0x000fc4000f8e10ff */
[----:B------:R-:W-:Y:S01]  /*14b0*/  LEA R22, R22, UR12, 0x2 ;  /* 0x0000000c16167c11 */ /* 0x000fe2000f8e10ff */
[----:B------:R-:W5:Y:S01]  /*14c0*/  LDL R25, [R1] ;  /* 0x0000000001197983 */ /* 0x000f620000100800 */
[----:B------:R-:W-:-:S03]  /*14d0*/  LEA R28, R28, UR12, 0x2 ;  /* 0x0000000c1c1c7c11 */ /* 0x000fc6000f8e10ff */
[----:B------:R-:W5:Y:S01]  /*14e0*/  LDL R27, [R1+0x8] ;  /* 0x00000800011b7983 */ /* 0x000f620000100800 */
[----:B0-----:R-:W-:Y:S02]  /*14f0*/  LEA R46, R46, UR12, 0x2 ;  /* 0x0000000c2e2e7c11 */ /* 0x001fe4000f8e10ff */
[----:B--2---:R-:W-:Y:S01]  /*1500*/  LEA R52, R52, UR12, 0x2 ;  /* 0x0000000c34347c11 */ /* 0x004fe2000f8e10ff */
[----:B------:R-:W2:Y:S01]  /*1510*/  LDL R49, [R1+0xc] ;  /* 0x00000c0001317983 */ /* 0x000ea20000100800 */
[----:B---3--:R-:W-:-:S03]  /*1520*/  LEA R42, R42, UR12, 0x2 ;  /* 0x0000000c2a2a7c11 */ /* 0x008fc6000f8e10ff */
[----:B------:R-:W3:Y:S01]  /*1530*/  LDL R29, [R1+0x10] ;  /* 0x00001000011d7983 */ /* 0x000ee20000100800 */
[----:B-1----:R-:W-:-:S03]  /*1540*/  LEA R12, R12, UR12, 0x2 ;  /* 0x0000000c0c0c7c11 */ /* 0x002fc6000f8e10ff */
[----:B------:R-:W2:Y:S04]  /*1550*/  LDL R51, [R1+0x14] ;  /* 0x0000140001337983 */ /* 0x000ea80000100800 */
[----:B------:R-:W2:Y:S04]  /*1560*/  LDL R31, [R1+0x18] ;  /* 0x00001800011f7983 */ /* 0x000ea80000100800 */
[----:B------:R-:W2:Y:S04]  /*1570*/  LDL R53, [R1+0x1c] ;  /* 0x00001c0001357983 */ /* 0x000ea80000100800 */
[----:B------:R-:W2:Y:S01]  /*1580*/  LDL R8, [R1+0x20] ;  /* 0x0000200001087983 */ /* 0x000ea20000100800 */
[----:B----4-:R-:W-:-:S03]  /*1590*/  LEA R5, R5, UR12, 0x2 ;  /* 0x0000000c05057c11 */ /* 0x010fc6000f8e10ff */
        /* <DEDUP_REMOVED lines=8> */
[----:B------:R-:W-:Y:S01]  /*1620*/  STL [R1+0x20], RZ ;  /* 0x000020ff01007387 */ /* 0x000fe20000100800 */
[----:B-----5:R-:W-:-:S03]  /*1630*/  LEA R3, R3, UR12, 0x2 ;  /* 0x0000000c03037c11 */ /* 0x020fc6000f8e10ff */
        /* <DEDUP_REMOVED lines=9> */
[----:B------:R-:W4:Y:S04]  /*16d0*/  LDL R32, [R1] ;  /* 0x0000000001207983 */ /* 0x000f280000100800 */
[----:B------:R-:W5:Y:S04]  /*16e0*/  LDL R54, [R1+0x4] ;  /* 0x0000040001367983 */ /* 0x000f680000100800 */
[----:B------:R-:W5:Y:S04]  /*16f0*/  LDL R34, [R1+0x8] ;  /* 0x0000080001227983 */ /* 0x000f680000100800 */
[----:B------:R-:W5:Y:S04]  /*1700*/  LDL R55, [R1+0xc] ;  /* 0x00000c0001377983 */ /* 0x000f680000100800 */
[----:B------:R-:W5:Y:S04]  /*1710*/  LDL R35, [R1+0x10] ;  /* 0x0000100001237983 */ /* 0x000f680000100800 */
[----:B------:R-:W5:Y:S04]  /*1720*/  LDL R10, [R1+0x14] ;  /* 0x00001400010a7983 */ /* 0x000f680000100800 */
[----:B------:R-:W0:Y:S04]  /*1730*/  LDS R26, [R45+0x24] ;  /* 0x000024002d1a7984 */ /* 0x000e280000000800 */
[----:B------:R-:W1:Y:S04]  /*1740*/  LDS R24, [R45+0x30] ;  /* 0x000030002d187984 */ /* 0x000e680000000800 */
[----:B------:R-:W1:Y:S04]  /*1750*/  LDS R30, [R45+0x3c] ;  /* 0x00003c002d1e7984 */ /* 0x000e680000000800 */
[----:B------:R-:W1:Y:S04]  /*1760*/  LDS R48, [R45+0x90] ;  /* 0x000090002d307984 */ /* 0x000e680000000800 */
[----:B------:R-:W1:Y:S04]  /*1770*/  LDS R50, [R45+0x9c] ;  /* 0x00009c002d327984 */ /* 0x000e680000000800 */
[----:B------:R-:W1:Y:S04]  /*1780*/  LDS R44, [R45+0xa8] ;  /* 0x0000a8002d2c7984 */ /* 0x000e680000000800 */
[----:B------:R-:W1:Y:S04]  /*1790*/  LDS R16, [R45+0xfc] ;  /* 0x0000fc002d107984 */ /* 0x000e680000000800 */
[----:B------:R-:W1:Y:S04]  /*17a0*/  LDS R6, [R45+0x108] ;  /* 0x000108002d067984 */ /* 0x000e680000000800 */
[----:B------:R-:W2:Y:S04]  /*17b0*/  LDS R2, [R45+0x114] ;  /* 0x000114002d027984 */ /* 0x000ea80000000800 */
[----:B------:R-:W5:Y:S04]  /*17c0*/  LDS R70, [R45+0x28] ;  /* 0x000028002d467984 */ /* 0x000f680000000800 */
[----:B------:R-:W-:Y:S04]  /*17d0*/  LDS R62, [R45+0x94] ;  /* 0x000094002d3e7984 */ /* 0x000fe80000000800 */
[----:B------:R-:W-:Y:S04]  /*17e0*/  LDS R58, [R45+0xa0] ;  /* 0x0000a0002d3a7984 */ /* 0x000fe80000000800 */
[----:B------:R-:W-:Y:S04]  /*17f0*/  LDS R72, [R45+0x2c] ;  /* 0x00002c002d487984 */ /* 0x000fe80000000800 */
[----:B------:R-:W-:Y:S04]  /*1800*/  LDS R68, [R45+0x38] ;  /* 0x000038002d447984 */ /* 0x000fe80000000800 */
[----:B------:R-:W-:Y:S01]  /*1810*/  LDS R64, [R45+0x98] ;  /* 0x000098002d407984 */ /* 0x000fe20000000800 */
[----:B------:R-:W-:-:S03]  /*1820*/  ISETP.NE.AND P1, PT, R4, RZ, PT ;  /* 0x000000ff0400720c */ /* 0x000fc60003f25270 */
[----:B------:R-:W-:Y:S01]  /*1830*/  LDS R60, [R45+0xa4] ;  /* 0x0000a4002d3c7984 */ /* 0x000fe20000000800 */
[----:B------:R-:W-:-:S03]  /*1840*/  ISETP.NE.AND P0, PT, R0, RZ, PT ;  /* 0x000000ff0000720c */ /* 0x000fc60003f05270 */
[----:B------:R-:W5:Y:S01]  /*1850*/  LDL R17, [R1+0x18] ;  /* 0x0000180001117983 */ /* 0x000f620000100800 */
[----:B------:R-:W-:Y:S02]  /*1860*/  SEL R0, RZ, 0x1, !P1 ;  /* 0x00000001ff007807 */ /* 0x000fe40004800000 */
[----:B------:R-:W-:Y:S01]  /*1870*/  ISETP.NE.AND P2, PT, R13, RZ, PT ;  /* 0x000000ff0d00720c */ /* 0x000fe20003f45270 */
[----:B------:R-:W-:Y:S01]  /*1880*/  IMAD.MOV.U32 R4, RZ, RZ, 0x2 ;  /* 0x00000002ff047424 */ /* 0x000fe200078e00ff */
[----:B------:R-:W5:Y:S01]  /*1890*/  LDL R11, [R1+0x1c] ;  /* 0x00001c00010b7983 */ /* 0x000f620000100800 */
[----:B------:R-:W-:-:S03]  /*18a0*/  @!P1 IMAD.MOV R4, RZ, RZ, 0x1 ;  /* 0x00000001ff049424 */ /* 0x000fc600078e02ff */
[----:B------:R-:W5:Y:S01]  /*18b0*/  LDL R9, [R1+0x20] ;  /* 0x0000200001097983 */ /* 0x000f620000100800 */
[----:B------:R-:W-:Y:S01]  /*18c0*/  @!P0 IMAD.MOV R4, RZ, RZ, R0 ;  /* 0x000000ffff048224 */ /* 0x000fe200078e0200 */
[----:B------:R-:W-:Y:S02]  /*18d0*/  ISETP.NE.AND P0, PT, R36, RZ, PT ;  /* 0x000000ff2400720c */ /* 0x000fe40003f05270 */
[----:B------:R-:W-:Y:S01]  /*18e0*/  LDS R118, [R45+0xb0] ;  /* 0x0000b0002d767984 */ /* 0x000fe20000000800 */
[----:B------:R-:W-:Y:S02]  /*18f0*/  VIADD R0, R4, 0x1 ;  /* 0x0000000104007836 */ /* 0x000fe40000000000 */
[----:B------:R-:W-:Y:S01]  /*1900*/  @!P2 IMAD.MOV R0, RZ, RZ, R4 ;  /* 0x000000ffff00a224 */ /* 0x000fe200078e0204 */
[----:B------:R-:W-:Y:S01]  /*1910*/  ISETP.NE.AND P2, PT, R14, RZ, PT ;  /* 0x000000ff0e00720c */ /* 0x000fe20003f45270 */
[----:B------:R-:W5:Y:S03]  /*1920*/  LDS R36, [R45+0x34] ;  /* 0x000034002d247984 */ /* 0x000f660000000800 */
[----:B------:R-:W-:Y:S01]  /*1930*/  IADD3 R4, PT, PT, R0, 0x1, RZ ;  /* 0x0000000100047810 */ /* 0x000fe20007ffe0ff */
[----:B------:R-:W-:Y:S01]  /*1940*/  UIADD3 UR6, UPT, UPT, UR5, 0x2a44, URZ ;  /* 0x00002a4405067890 */ /* 0x000fe2000fffe0ff */
[----:B------:R-:W-:Y:S01]  /*1950*/  LDS R114, [R45+0x120] ;  /* 0x000120002d727984 */ /* 0x000fe20000000800 */
[----:B------:R-:W-:Y:S01]  /*1960*/  @!P0 IMAD.MOV R4, RZ, RZ, R0 ;  /* 0x000000ffff048224 */ /* 0x000fe200078e0200 */
[----:B------:R-:W-:Y:S01]  /*1970*/  ISETP.NE.AND P1, PT, R38, RZ, PT ;  /* 0x000000ff2600720c */ /* 0x000fe20003f25270 */
[----:B------:R-:W-:Y:S01]  /*1980*/  IMAD.MOV.U32 R14, RZ, RZ, 0x2 ;  /* 0x00000002ff0e7424 */ /* 0x000fe200078e00ff */
[----:B------:R-:W-:Y:S01]  /*1990*/  LDS R96, [R45+0x12c] ;  /* 0x00012c002d607984 */ /* 0x000fe20000000800 */
[----:B------:R-:W-:-:S02]  /*19a0*/  VIADD R0, R4, 0x1 ;  /* 0x0000000104007836 */ /* 0x000fc40000000000 */
[----:B------:R-:W-:Y:S01]  /*19b0*/  @!P2 IMAD.MOV R0, RZ, RZ, R4 ;  /* 0x000000ffff00a224 */ /* 0x000fe200078e0204 */
[----:B------:R-:W-:Y:S03]  /*19c0*/  LDS R94, [R45+0x138] ;  /* 0x000138002d5e7984 */ /* 0x000fe60000000800 */
[----:B------:R-:W-:Y:S01]  /*19d0*/  VIADD R4, R0, 0x1 ;  /* 0x0000000100047836 */ /* 0x000fe20000000000 */
[----:B0-----:R-:W-:Y:S01]  /*19e0*/  LEA R26, R26, UR12, 0x2 ;  /* 0x0000000c1a1a7c11 */ /* 0x001fe2000f8e10ff */
[----:B------:R-:W-:Y:S02]  /*19f0*/  LDS R82, [R45+0x4c] ;  /* 0x00004c002d527984 */ /* 0x000fe40000000800 */
[----:B------:R-:W-:Y:S02]  /*1a00*/  @!P1 IADD3 R4, PT, PT, R0, RZ, RZ ;  /* 0x000000ff00049210 */ /* 0x000fe40007ffe0ff */
[----:B-1----:R-:W-:Y:S01]  /*1a10*/  LEA R24, R24, UR12, 0x2 ;  /* 0x0000000c18187c11 */ /* 0x002fe2000f8e10ff */
[----:B------:R-:W-:Y:S01]  /*1a20*/  LDS R80, [R45+0x58] ;  /* 0x000058002d507984 */ /* 0x000fe20000000800 */
[----:B------:R-:W-:-:S02]  /*1a30*/  LEA R30, R30, UR12, 0x2 ;  /* 0x0000000c1e1e7c11 */ /* 0x000fc4000f8e10ff */
[----:B------:R-:W-:Y:S01]  /*1a40*/  LEA R48, R48, UR12, 0x2 ;  /* 0x0000000c30307c11 */ /* 0x000fe2000f8e10ff */
[----:B------:R-:W-:Y:S01]  /*1a50*/  STL [R1+0x4], RZ ;  /* 0x000004ff01007387 */ /* 0x000fe20000100800 */
[----:B------:R-:W-:Y:S02]  /*1a60*/  LEA R50, R50, UR12, 0x2 ;  /* 0x0000000c32327c11 */ /* 0x000fe4000f8e10ff */
[----:B------:R-:W-:Y:S01]  /*1a70*/  LEA R44, R44, UR12, 0x2 ;  /* 0x0000000c2c2c7c11 */ /* 0x000fe2000f8e10ff */
[----:B------:R-:W-:Y:S01]  /*1a80*/  STL [R1], RZ ;  /* 0x000000ff01007387 */ /* 0x000fe20000100800 */
[----:B------:R-:W-:-:S03]  /*1a90*/  LEA R16, R16, UR12, 0x2 ;  /* 0x0000000c10107c11 */ /* 0x000fc6000f8e10ff */
[----:B------:R-:W-:Y:S01]  /*1aa0*/  STL [R1+0x8], RZ ;  /* 0x000008ff01007387 */ /* 0x000fe20000100800 */
[----:B------:R-:W-:-:S03]  /*1ab0*/  ISETP.NE.AND P2, PT, R21, RZ, PT ;  /* 0x000000ff1500720c */ /* 0x000fc60003f45270 */
[----:B------:R-:W-:Y:S01]  /*1ac0*/  STL [R1+0xc], RZ ;  /* 0x00000cff01007387 */ /* 0x000fe20000100800 */
[----:B------:R-:W-:-:S03]  /*1ad0*/  LEA R6, R6, UR12, 0x2 ;  /* 0x0000000c06067c11 */ /* 0x000fc6000f8e10ff */
[----:B------:R-:W-:Y:S04]  /*1ae0*/  STL [R1+0x10], RZ ;  /* 0x000010ff01007387 */ /* 0x000fe80000100800 */
[----:B------:R-:W-:Y:S04]  /*1af0*/  STL [R1+0x14], RZ ;  /* 0x000014ff01007387 */ /* 0x000fe80000100800 */
[----:B------:R-:W-:Y:S04]  /*1b00*/  STL [R1+0x18], RZ ;  /* 0x000018ff01007387 */ /* 0x000fe80000100800 */
[----:B------:R-:W-:Y:S04]  /*1b10*/  LDS R78, [R45+0x64] ;  /* 0x000064002d4e7984 */ /* 0x000fe80000000800 */
[----:B------:R-:W-:Y:S04]  /*1b20*/  LDS R76, [R45+0xb8] ;  /* 0x0000b8002d4c7984 */ /* 0x000fe80000000800 */
[----:B------:R-:W-:Y:S04]  /*1b30*/  LDS R74, [R45+0xc4] ;  /* 0x0000c4002d4a7984 */ /* 0x000fe80000000800 */
[----:B------:R-:W-:Y:S04]  /*1b40*/  LDS R122, [R45+0x128] ;  /* 0x000128002d7a7984 */ /* 0x000fe80000000800 */
[----:B------:R-:W-:Y:S01]  /*1b50*/  LDS R104, [R45+0x134] ;  /* 0x000134002d687984 */ /* 0x000fe20000000800 */
[----:B------:R-:W-:-:S02]  /*1b60*/  ISETP.NE.AND P4, PT, R47, RZ, PT ;  /* 0x000000ff2f00720c */ /* 0x000fc40003f85270 */
[----:B------:R-:W-:Y:S02]  /*1b70*/  ISETP.NE.AND P3, PT, R25, RZ, PT ;  /* 0x000000ff1900720c */ /* 0x000fe40003f65270 */
[----:B------:R-:W-:Y:S01]  /*1b80*/  ISETP.NE.AND P0, PT, R27, RZ, PT ;  /* 0x000000ff1b00720c */ /* 0x000fe20003f05270 */
[----:B------:R-:W-:Y:S01]  /*1b90*/  LDS R25, [R45+0x100] ;  /* 0x000100002d197984 */ /* 0x000fe20000000800 */
[----:B------:R-:W-:-:S07]  /*1ba0*/  SEL R13, RZ, 0x1, !P4 ;  /* 0x00000001ff0d7807 */ /* 0x000fce0006000000 */
[----:B------:R-:W-:Y:S01]  /*1bb0*/  @!P4 IMAD.MOV R14, RZ, RZ, 0x1 ;  /* 0x00000001ff0ec424 */ /* 0x000fe200078e02ff */
[----:B------:R-:W-:Y:S01]  /*1bc0*/  LDS R27, [R45+0x10c] ;  /* 0x00010c002d1b7984 */ /* 0x000fe20000000800 */
[----:B------:R-:W-:-:S04]  /*1bd0*/  @!P3 IMAD.MOV R14, RZ, RZ, R13 ;  /* 0x000000ffff0eb224 */ /* 0x000fc800078e020d */
[----:B------:R-:W-:Y:S02]  /*1be0*/  VIADD R13, R14, 0x1 ;  /* 0x000000010e0d7836 */ /* 0x000fe40000000000 */
[----:B------:R-:W-:Y:S01]  /*1bf0*/  @!P0 IMAD.MOV R13, RZ, RZ, R14 ;  /* 0x000000ffff0d8224 */ /* 0x000fe200078e020e */
[----:B---3--:R-:W-:Y:S02]  /*1c00*/  ISETP.NE.AND P0, PT, R29, RZ, PT ;  /* 0x000000ff1d00720c */ /* 0x008fe40003f05270 */
[----:B------:R-:W0:Y:S01]  /*1c10*/  LDS R29, [R45+0x118] ;  /* 0x000118002d1d7984 */ /* 0x000e220000000800 */
[----:B--2---:R-:W-:-:S03]  /*1c20*/  ISETP.NE.AND P3, PT, R49, RZ, PT ;  /* 0x000000ff3100720c */ /* 0x004fc60003f65270 */
[----:B------:R-:W-:Y:S04]  /*1c30*/  STL [R1+0x1c], RZ ;  /* 0x00001cff01007387 */ /* 0x000fe80000100800 */
[----:B------:R-:W-:Y:S01]  /*1c40*/  STL [R1+0x20], RZ ;  /* 0x000020ff01007387 */ /* 0x000fe20000100800 */
[----:B------:R-:W-:-:S03]  /*1c50*/  LEA R2, R2, UR12, 0x2 ;  /* 0x0000000c02027c11 */ /* 0x000fc6000f8e10ff */
[----:B------:R-:W-:Y:S04]  /*1c60*/  STL [R26+-0x4], R7 ;  /* 0xfffffc071a007387 */ /* 0x000fe80000100800 */
[----:B------:R-:W-:Y:S04]  /*1c70*/  STL [R24+-0x4], R7 ;  /* 0xfffffc0718007387 */ /* 0x000fe80000100800 */
[----:B------:R-:W-:Y:S04]  /*1c80*/  STL [R30+-0x4], R7 ;  /* 0xfffffc071e007387 */ /* 0x000fe80000100800 */
[----:B------:R-:W-:Y:S04]  /*1c90*/  STL [R48+-0x4], R7 ;  /* 0xfffffc0730007387 */ /* 0x000fe80000100800 */
[----:B------:R-:W-:Y:S04]  /*1ca0*/  STL [R50+-0x4], R7 ;  /* 0xfffffc0732007387 */ /* 0x000fe80000100800 */
[----:B------:R-:W-:Y:S01]  /*1cb0*/  STL [R44+-0x4], R7 ;  /* 0xfffffc072c007387 */ /* 0x000fe20000100800 */
[----:B------:R-:W-:-:S03]  /*1cc0*/  VIADD R21, R13, 0x1 ;  /* 0x000000010d157836 */ /* 0x000fc60000000000 */
[----:B------:R-:W-:Y:S01]  /*1cd0*/  STL [R16+-0x4], R7 ;  /* 0xfffffc0710007387 */ /* 0x000fe20000100800 */
[----:B------:R-:W-:-:S03]  /*1ce0*/  @!P3 IMAD.MOV R21, RZ, RZ, R13 ;  /* 0x000000ffff15b224 */ /* 0x000fc600078e020d */
[----:B------:R-:W-:Y:S01]  /*1cf0*/  STL [R6+-0x4], R7 ;  /* 0xfffffc0706007387 */ /* 0x000fe20000100800 */
[----:B------:R-:W-:-:S03]  /*1d00*/  ISETP.NE.AND P3, PT, R51, RZ, PT ;  /* 0x000000ff3300720c */ /* 0x000fc60003f65270 */
[----:B------:R-:W-:Y:S01]  /*1d10*/  STL [R2+-0x4], R7 ;  /* 0xfffffc0702007387 */ /* 0x000fe20000100800 */
[----:B------:R-:W-:-:S03]  /*1d20*/  ISETP.NE.AND P4, PT, R40, RZ, PT ;  /* 0x000000ff2800720c */ /* 0x000fc60003f85270 */
[----:B------:R-:W2:Y:S01]  /*1d30*/  LDL R19, [R1+0x4] ;  /* 0x0000040001137983 */ /* 0x000ea20000100800 */
[----:B------:R-:W-:Y:S02]  /*1d40*/  VIADD R38, R4, 0x1 ;  /* 0x0000000104267836 */ /* 0x000fe40000000000 */
[----:B------:R-:W-:Y:S01]  /*1d50*/  @!P2 IMAD.MOV R38, RZ, RZ, R4 ;  /* 0x000000ffff26a224 */ /* 0x000fe200078e0204 */
[----:B------:R-:W3:Y:S01]  /*1d60*/  LDL R18, [R1] ;  /* 0x0000000001127983 */ /* 0x000ee20000100800 */
[----:B------:R-:W-:Y:S02]  /*1d70*/  IMAD.MOV.U32 R14, RZ, RZ, 0x2 ;  /* 0x00000002ff0e7424 */ /* 0x000fe400078e00ff */
[C---:B------:R-:W-:Y:S01]  /*1d80*/  VIADD R4, R21.reuse, 0x1 ;  /* 0x0000000115047836 */ /* 0x040fe20000000000 */
[----:B------:R-:W-:Y:S01]  /*1d90*/  @!P0 IADD3 R4, PT, PT, R21, RZ, RZ ;  /* 0x000000ff15048210 */ /* 0x000fe20007ffe0ff */
[----:B------:R-:W3:Y:S01]  /*1da0*/  LDL R15, [R1+0x8] ;  /* 0x00000800010f7983 */ /* 0x000ee20000100800 */
[----:B----4-:R-:W-:-:S03]  /*1db0*/  ISETP.NE.AND P5, PT, R32, RZ, PT ;  /* 0x000000ff2000720c */ /* 0x010fc60003fa5270 */
[----:B------:R-:W4:Y:S04]  /*1dc0*/  LDL R65, [R1+0xc] ;  /* 0x00000c0001417983 */ /* 0x000f280000100800 */
[----:B------:R-:W1:Y:S01]  /*1dd0*/  LDS R32, [R45+0x40] ;  /* 0x000040002d207984 */ /* 0x000e620000000800 */
[----:B-----5:R-:W-:-:S03]  /*1de0*/  ISETP.NE.AND P1, PT, R54, RZ, PT ;  /* 0x000000ff3600720c */ /* 0x020fc60003f25270 */
[----:B------:R-:W5:Y:S01]  /*1df0*/  LDS R54, [R45+0xac] ;  /* 0x0000ac002d367984 */ /* 0x000f620000000800 */
[----:B------:R-:W-:Y:S02]  /*1e00*/  SEL R0, RZ, 0x1, !P1 ;  /* 0x00000001ff007807 */ /* 0x000fe40004800000 */
[----:B------:R-:W-:Y:S01]  /*1e10*/  ISETP.NE.AND P0, PT, R31, RZ, PT ;  /* 0x000000ff1f00720c */ /* 0x000fe20003f05270 */
[----:B------:R-:W5:Y:S01]  /*1e20*/  LDS R40, [R45+0x11c] ;  /* 0x00011c002d287984 */ /* 0x000f620000000800 */
[----:B------:R-:W-:Y:S01]  /*1e30*/  ISETP.NE.AND P2, PT, R34, RZ, PT ;  /* 0x000000ff2200720c */ /* 0x000fe20003f45270 */
[----:B------:R-:W-:Y:S01]  /*1e40*/  VIADD R13, R4, 0x1 ;  /* 0x00000001040d7836 */ /* 0x000fe20000000000 */
[----:B------:R-:W-:Y:S01]  /*1e50*/  LEA R70, R70, UR12, 0x2 ;  /* 0x0000000c46467c11 */ /* 0x000fe2000f8e10ff */
[----:B------:R-:W4:Y:S02]  /*1e60*/  LDL R63, [R1+0x10] ;  /* 0x00001000013f7983 */ /* 0x000f240000100800 */
[----:B------:R-:W-:Y:S01]  /*1e70*/  @!P1 IMAD.MOV R14, RZ, RZ, 0x1 ;  /* 0x00000001ff0e9424 */ /* 0x000fe200078e02ff */
[----:B------:R-:W-:Y:S01]  /*1e80*/  ISETP.NE.AND P1, PT, R23, RZ, PT ;  /* 0x000000ff1700720c */ /* 0x000fe20003f25270 */
[----:B------:R-:W-:Y:S01]  /*1e90*/  @!P5 IMAD.MOV R14, RZ, RZ, R0 ;  /* 0x000000ffff0ed224 */ /* 0x000fe200078e0200 */
[----:B------:R-:W-:Y:S01]  /*1ea0*/  LEA R36, R36, UR12, 0x2 ;  /* 0x0000000c24247c11 */ /* 0x000fe2000f8e10ff */
[----:B------:R-:W-:Y:S01]  /*1eb0*/  VIADD R0, R38, 0x1 ;  /* 0x0000000126007836 */ /* 0x000fe20000000000 */
[----:B------:R-:W-:Y:S01]  /*1ec0*/  LEA R62, R62, UR12, 0x2 ;  /* 0x0000000c3e3e7c11 */ /* 0x000fe2000f8e10ff */
[----:B------:R-:W-:Y:S01]  /*1ed0*/  @!P3 IMAD.MOV R13, RZ, RZ, R4 ;  /* 0x000000ffff0db224 */ /* 0x000fe200078e0204 */
[----:B------:R-:W4:Y:S01]  /*1ee0*/  LDL R66, [R1+0x14] ;  /* 0x0000140001427983 */ /* 0x000f220000100800 */
[----:B------:R-:W-:Y:S01]  /*1ef0*/  @!P4 IMAD.MOV R0, RZ, RZ, R38 ;  /* 0x000000ffff00c224 */ /* 0x000fe200078e0226 */
[----:B0-----:R-:W-:-:S02]  /*1f00*/  LEA R4, R29, UR12, 0x2 ;  /* 0x0000000c1d047c11 */ /* 0x001fc4000f8e10ff */
[----:B------:R-:W-:Y:S01]  /*1f10*/  IADD3 R47, PT, PT, R13, 0x1, RZ ;  /* 0x000000010d2f7810 */ /* 0x000fe20007ffe0ff */
[----:B------:R-:W-:Y:S01]  /*1f20*/  VIADD R61, R0, 0x1 ;  /* 0x00000001003d7836 */ /* 0x000fe20000000000 */
[----:B------:R-:W4:Y:S01]  /*1f30*/  LDL R29, [R1+0x20] ;  /* 0x00002000011d7983 */ /* 0x000f220000100800 */
[----:B------:R-:W-:Y:S01]  /*1f40*/  @!P1 IMAD.MOV R61, RZ, RZ, R0 ;  /* 0x000000ffff3d9224 */ /* 0x000fe200078e0200 */
[----:B------:R-:W-:Y:S01]  /*1f50*/  LEA R0, R27, UR12, 0x2 ;  /* 0x0000000c1b007c11 */ /* 0x000fe2000f8e10ff */
[----:B------:R-:W-:Y:S01]  /*1f60*/  @!P0 IMAD.MOV R47, RZ, RZ, R13 ;  /* 0x000000ffff2f8224 */ /* 0x000fe200078e020d */
[----:B------:R-:W-:Y:S01]  /*1f70*/  ISETP.NE.AND P0, PT, R53, RZ, PT ;  /* 0x000000ff3500720c */ /* 0x000fe20003f05270 */
[----:B------:R-:W4:Y:S01]  /*1f80*/  LDL R27, [R1+0x18] ;  /* 0x00001800011b7983 */ /* 0x000f220000100800 */
[----:B------:R-:W-:Y:S01]  /*1f90*/  VIADD R21, R14, 0x1 ;  /* 0x000000010e157836 */ /* 0x000fe20000000000 */
[----:B------:R-:W-:Y:S02]  /*1fa0*/  LEA R58, R58, UR12, 0x2 ;  /* 0x0000000c3a3a7c11 */ /* 0x000fe4000f8e10ff */
[----:B------:R-:W4:Y:S01]  /*1fb0*/  LDL R53, [R1+0x1c] ;  /* 0x00001c0001357983 */ /* 0x000f220000100800 */
[----:B------:R-:W-:-:S02]  /*1fc0*/  ISETP.NE.AND P5, PT, R55, RZ, PT ;  /* 0x000000ff3700720c */ /* 0x000fc40003fa5270 */
[----:B-1----:R-:W-:Y:S01]  /*1fd0*/  LEA R32, R32, UR12, 0x2 ;  /* 0x0000000c20207c11 */ /* 0x002fe2000f8e10ff */
[----:B------:R-:W-:Y:S01]  /*1fe0*/  STL [R1+0x4], RZ ;  /* 0x000004ff01007387 */ /* 0x000fe20000100800 */
[----:B------:R-:W-:Y:S01]  /*1ff0*/  @!P2 IMAD.MOV R21, RZ, RZ, R14 ;  /* 0x000000ffff15a224 */ /* 0x000fe200078e020e */
[----:B------:R-:W-:Y:S02]  /*2000*/  LEA R14, R25, UR12, 0x2 ;  /* 0x0000000c190e7c11 */ /* 0x000fe4000f8e10ff */
[----:B------:R-:W-:Y:S01]  /*2010*/  STL [R1], RZ ;  /* 0x000000ff01007387 */ /* 0x000fe20000100800 */
[----:B-----5:R-:W-:-:S03]  /*2020*/  LEA R54, R54, UR12, 0x2 ;  /* 0x0000000c36367c11 */ /* 0x020fc6000f8e10ff */
        /* <DEDUP_REMOVED lines=15> */
[----:B------:R-:W-:Y:S01]  /*2120*/  STL [R4+-0x4], R7 ;  /* 0xfffffc0704007387 */ /* 0x000fe20000100800 */
[----:B------:R-:W-:-:S03]  /*2130*/  VIADD R23, R21, 0x1 ;  /* 0x0000000115177836 */ /* 0x000fc60000000000 */
[----:B------:R-:W5:Y:S01]  /*2140*/  LDL R55, [R1+0x4] ;  /* 0x0000040001377983 */ /* 0x000f620000100800 */
[----:B------:R-:W-:-:S03]  /*2150*/  @!P5 IMAD.MOV R23, RZ, RZ, R21 ;  /* 0x000000ffff17d224 */ /* 0x000fc600078e0215 */
[----:B------:R-:W5:Y:S01]  /*2160*/  LDL R31, [R1] ;  /* 0x00000000011f7983 */ /* 0x000f620000100800 */
[----:B------:R-:W-:-:S03]  /*2170*/  ISETP.NE.AND P1, PT, R35, RZ, PT ;  /* 0x000000ff2300720c */ /* 0x000fc60003f25270 */
[----:B------:R-:W0:Y:S04]  /*2180*/  LDS R34, [R45+0x44] ;  /* 0x000044002d227984 */ /* 0x000e280000000800 */
[----:B------:R-:W1:Y:S04]  /*2190*/  LDS R21, [R45+0x110] ;  /* 0x000110002d157984 */ /* 0x000e680000000800 */
[----:B------:R-:W5:Y:S04]  /*21a0*/  LDL R35, [R1+0x8] ;  /* 0x0000080001237983 */ /* 0x000f680000100800 */
[----:B------:R-:W1:Y:S01]  /*21b0*/  LDS R38, [R45+0x104] ;  /* 0x000104002d267984 */ /* 0x000e620000000800 */
[----:B------:R-:W-:-:S02]  /*21c0*/  VIADD R13, R23, 0x1 ;  /* 0x00000001170d7836 */ /* 0x000fc40000000000 */
[----:B------:R-:W-:Y:S01]  /*21d0*/  @!P1 IMAD.MOV R13, RZ, RZ, R23 ;  /* 0x000000ffff0d9224 */ /* 0x000fe200078e0217 */
[----:B------:R-:W5:Y:S01]  /*21e0*/  LDL R67, [R1+0xc] ;  /* 0x00000c0001437983 */ /* 0x000f620000100800 */
[----:B------:R-:W-:Y:S02]  /*21f0*/  VIADD R23, R47, 0x1 ;  /* 0x000000012f177836 */ /* 0x000fe40000000000 */
[----:B------:R-:W-:Y:S01]  /*2200*/  @!P0 IMAD.MOV R23, RZ, RZ, R47 ;  /* 0x000000ffff178224 */ /* 0x000fe200078e022f */
[----:B------:R-:W-:Y:S01]  /*2210*/  ISETP.NE.AND P0, PT, R8, RZ, PT ;  /* 0x000000ff0800720c */ /* 0x000fe20003f05270 */
[----:B------:R-:W5:Y:S01]  /*2220*/  LDL R56, [R1+0x14] ;  /* 0x0000140001387983 */ /* 0x000f620000100800 */
[----:B------:R-:W-:-:S03]  /*2230*/  LEA R8, R40, UR12, 0x2 ;  /* 0x0000000c28087c11 */ /* 0x000fc6000f8e10ff */
[----:B------:R-:W5:Y:S01]  /*2240*/  LDL R40, [R1+0x10] ;  /* 0x0000100001287983 */ /* 0x000f620000100800 */
[----:B------:R-:W-:Y:S02]  /*2250*/  ISETP.NE.AND P2, PT, R10, RZ, PT ;  /* 0x000000ff0a00720c */ /* 0x000fe40003f45270 */
[----:B------:R-:W-:Y:S01]  /*2260*/  LEA R72, R72, UR12, 0x2 ;  /* 0x0000000c48487c11 */ /* 0x000fe2000f8e10ff */
[----:B------:R-:W5:Y:S01]  /*2270*/  LDL R47, [R1+0x18] ;  /* 0x00001800012f7983 */ /* 0x000f620000100800 */
[----:B------:R-:W-:Y:S02]  /*2280*/  IADD3 R25, PT, PT, R13, 0x1, RZ ;  /* 0x000000010d197810 */ /* 0x000fe40007ffe0ff */
[----:B------:R-:W-:Y:S01]  /*2290*/  LEA R68, R68, UR12, 0x2 ;  /* 0x0000000c44447c11 */ /* 0x000fe2000f8e10ff */
[----:B------:R-:W-:Y:S01]  /*22a0*/  STL [R1+0x4], RZ ;  /* 0x000004ff01007387 */ /* 0x000fe20000100800 */
[----:B------:R-:W-:Y:S02]  /*22b0*/  LEA R64, R64, UR12, 0x2 ;  /* 0x0000000c40407c11 */ /* 0x000fe4000f8e10ff */
[----:B------:R-:W-:Y:S01]  /*22c0*/  LEA R60, R60, UR12, 0x2 ;  /* 0x0000000c3c3c7c11 */ /* 0x000fe2000f8e10ff */
[----:B------:R-:W-:Y:S02]  /*22d0*/  STL [R1], RZ ;  /* 0x000000ff01007387 */ /* 0x000fe40000100800 */
[----:B------:R-:W-:Y:S01]  /*22e0*/  @!P2 IMAD.MOV R25, RZ, RZ, R13 ;  /* 0x000000ffff19a224 */ /* 0x000fe200078e020d */
[----:B0-----:R-:W-:Y:S01]  /*22f0*/  LEA R34, R34, UR12, 0x2 ;  /* 0x0000000c22227c11 */ /* 0x001fe2000f8e10ff */
[----:B------:R-:W5:Y:S01]  /*2300*/  LDL R13, [R1+0x20] ;  /* 0x00002000010d7983 */ /* 0x000f620000100800 */
[----:B-1----:R-:W-:-:S03]  /*2310*/  LEA R10, R21, UR12, 0x2 ;  /* 0x0000000c150a7c11 */ /* 0x002fc6000f8e10ff */
[----:B------:R-:W-:Y:S01]  /*2320*/  STL [R1+0x8], RZ ;  /* 0x000008ff01007387 */ /* 0x000fe20000100800 */
[----:B------:R-:W-:-:S03]  /*2330*/  LEA R118, R118, UR12, 0x2 ;  /* 0x0000000c76767c11 */ /* 0x000fc6000f8e10ff */
[----:B------:R-:W5:Y:S04]  /*2340*/  LDL R21, [R1+0x1c] ;  /* 0x00001c0001157983 */ /* 0x000f680000100800 */
[----:B------:R-:W-:Y:S01]  /*2350*/  STL [R1+0xc], RZ ;  /* 0x00000cff01007387 */ /* 0x000fe20000100800 */
[----:B------:R-:W-:-:S03]  /*2360*/  LEA R38, R38, UR12, 0x2 ;  /* 0x0000000c26267c11 */ /* 0x000fc6000f8e10ff */
        /* <DEDUP_REMOVED lines=14> */
[----:B------:R-:W5:Y:S04]  /*2450*/  LDL R57, [R1+0x4] ;  /* 0x0000040001397983 */ /* 0x000f680000100800 */
[----:B------:R-:W5:Y:S04]  /*2460*/  LDL R49, [R1] ;  /* 0x0000000001317983 */ /* 0x000f680000100800 */
[----:B------:R-:W5:Y:S04]  /*2470*/  LDL R51, [R1+0x8] ;  /* 0x0000080001337983 */ /* 0x000f680000100800 */
[----:B------:R-:W5:Y:S01]  /*2480*/  LDL R59, [R1+0xc] ;  /* 0x00000c00013b7983 */ /* 0x000f620000100800 */
[----:B------:R-:W-:Y:S01]  /*2490*/  ISETP.NE.AND P1, PT, R17, RZ, PT ;  /* 0x000000ff1100720c */ /* 0x000fe20003f25270 */
[----:B------:R-:W-:Y:S01]  /*24a0*/  IMAD.MOV.U32 R17, RZ, RZ, 0x2 ;  /* 0x00000002ff117424 */ /* 0x000fe200078e00ff */
[----:B--2---:R-:W-:-:S02]  /*24b0*/  ISETP.NE.AND P3, PT, R19, RZ, PT ;  /* 0x000000ff1300720c */ /* 0x004fc40003f65270 */
[----:B---3--:R-:W-:Y:S02]  /*24c0*/  ISETP.NE.AND P2, PT, R18, RZ, PT ;  /* 0x000000ff1200720c */ /* 0x008fe40003f45270 */
[----:B------:R-:W-:Y:S02]  /*24d0*/  ISETP.NE.AND P4, PT, R15, RZ, PT ;  /* 0x000000ff0f00720c */ /* 0x000fe40003f85270 */
[----:B------:R-:W-:-:S07]  /*24e0*/  SEL R15, RZ, 0x1, !P3 ;  /* 0x00000001ff0f7807 */ /* 0x000fce0005800000 */
[----:B------:R-:W-:Y:S02]  /*24f0*/  @!P3 IMAD.MOV R17, RZ, RZ, 0x1 ;  /* 0x00000001ff11b424 */ /* 0x000fe400078e02ff */
[----:B------:R-:W-:Y:S01]  /*2500*/  @!P2 IMAD.MOV R17, RZ, RZ, R15 ;  /* 0x000000ffff11a224 */ /* 0x000fe200078e020f */
[----:B------:R-:W-:Y:S01]  /*2510*/  ISETP.NE.AND P2, PT, R11, RZ, PT ;  /* 0x000000ff0b00720c */ /* 0x000fe20003f45270 */
[----:B------:R-:W-:Y:S01]  /*2520*/  ULEA UR6, UR7, UR6, 0x18 ;  /* 0x0000000607067291 */ /* 0x000fe2000f8ec0ff */
[----:B------:R-:W2:Y:S01]  /*2530*/  LDL R15, [R1+0x10] ;  /* 0x00001000010f7983 */ /* 0x000ea20000100800 */
[----:B------:R-:W-:Y:S02]  /*2540*/  VIADD R18, R17, 0x1 ;  /* 0x0000000111127836 */ /* 0x000fe40000000000 */
[----:B------:R-:W-:Y:S01]  /*2550*/  @!P4 IMAD.MOV R18, RZ, RZ, R17 ;  /* 0x000000ffff12c224 */ /* 0x000fe200078e0211 */
[----:B----4-:R-:W-:-:S03]  /*2560*/  ISETP.NE.AND P3, PT, R65, RZ, PT ;  /* 0x000000ff4100720c */ /* 0x010fc60003f65270 */
[----:B------:R-:W-:Y:S01]  /*2570*/  VIADD R19, R18, 0x1 ;  /* 0x0000000112137836 */ /* 0x000fe20000000000 */
[----:B------:R-:W-:Y:S01]  /*2580*/  IADD3 R17, PT, PT, R25, 0x1, RZ ;  /* 0x0000000119117810 */ /* 0x000fe20007ffe0ff */
[----:B------:R-:W-:Y:S01]  /*2590*/  @!P1 IMAD.MOV R17, RZ, RZ, R25 ;  /* 0x000000ffff119224 */ /* 0x000fe200078e0219 */
[----:B------:R-:W-:Y:S01]  /*25a0*/  LEA R83, R84, UR6, 0x2 ;  /* 0x0000000654537c11 */ /* 0x000fe2000f8e10ff */
[----:B------:R-:W-:Y:S04]  /*25b0*/  LDS R65, [R45+0xcc] ;  /* 0x0000cc002d417984 */ /* 0x000fe80000000800 */
[----:B------:R-:W3:Y:S01]  /*25c0*/  LDL R11, [R1+0x14] ;  /* 0x00001400010b7983 */ /* 0x000ee20000100800 */
[----:B------:R-:W-:Y:S01]  /*25d0*/  ISETP.NE.AND P4, PT, R63, RZ, PT ;  /* 0x000000ff3f00720c */ /* 0x000fe20003f85270 */
[----:B------:R-:W-:-:S02]  /*25e0*/  @!P3 IMAD.MOV R19, RZ, RZ, R18 ;  /* 0x000000ffff13b224 */ /* 0x000fc400078e0212 */
[----:B------:R-:W-:Y:S01]  /*25f0*/  VIADD R18, R17, 0x1 ;  /* 0x0000000111127836 */ /* 0x000fe20000000000 */
[----:B------:R-:W-:Y:S01]  /*2600*/  ISETP.NE.AND P3, PT, R66, RZ, PT ;  /* 0x000000ff4200720c */ /* 0x000fe20003f65270 */
[----:B------:R-:W-:Y:S01]  /*2610*/  @!P2 IMAD.MOV R18, RZ, RZ, R17 ;  /* 0x000000ffff12a224 */ /* 0x000fe200078e0211 */
[----:B------:R-:W-:Y:S01]  /*2620*/  ISETP.NE.AND P1, PT, R9, RZ, PT ;  /* 0x000000ff0900720c */ /* 0x000fe20003f25270 */
[----:B------:R-:W-:Y:S01]  /*2630*/  VIADD R25, R19, 0x1 ;  /* 0x0000000113197836 */ /* 0x000fe20000000000 */
[----:B------:R-:W-:Y:S05]  /*2640*/  LDS R66, [R83] ;  /* 0x0000000053427984 */ /* 0x000fea0000000800 */
[----:B------:R-:W-:Y:S01]  /*2650*/  @!P4 IMAD.MOV R25, RZ, RZ, R19 ;  /* 0x000000ffff19c224 */ /* 0x000fe200078e0213 */
[----:B------:R-:W-:-:S03]  /*2660*/  ISETP.NE.AND P4, PT, R27, RZ, PT ;  /* 0x000000ff1b00720c */ /* 0x000fc60003f85270 */
[----:B------:R-:W-:Y:S01]  /*2670*/  VIADD R19, R25, 0x1 ;  /* 0x0000000119137836 */ /* 0x000fe20000000000 */
[----:B------:R-:W0:Y:S01]  /*2680*/  LDS R27, [R45+0x48] ;  /* 0x000048002d1b7984 */ /* 0x000e220000000800 */
[----:B------:R-:W-:Y:S02]  /*2690*/  @!P3 IMAD.MOV R19, RZ, RZ, R25 ;  /* 0x000000ffff13b224 */ /* 0x000fe400078e0219 */
[----:B------:R-:W-:Y:S01]  /*26a0*/  IMAD.MOV.U32 R17, RZ, RZ, 0x2 ;  /* 0x00000002ff117424 */ /* 0x000fe200078e00ff */
[----:B-----5:R-:W-:Y:S02]  /*26b0*/  ISETP.NE.AND P2, PT, R55, RZ, PT ;  /* 0x000000ff3700720c */ /* 0x020fe40003f45270 */
[----:B------:R-:W1:Y:S01]  /*26c0*/  LDS R55, [R45+0xc0] ;  /* 0x0000c0002d377984 */ /* 0x000e620000000800 */
[----:B------:R-:W-:Y:S02]  /*26d0*/  ISETP.NE.AND P5, PT, R31, RZ, PT ;  /* 0x000000ff1f00720c */ /* 0x000fe40003fa5270 */
[----:B------:R-:W-:Y:S01]  /*26e0*/  SEL R9, RZ, 0x1, !P2 ;  /* 0x00000001ff097807 */ /* 0x000fe20005000000 */
[----:B------:R-:W4:Y:S01]  /*26f0*/  LDS R31, [R45+0x60] ;  /* 0x000060002d1f7984 */ /* 0x000f220000000800 */
[----:B------:R-:W-:-:S06]  /*2700*/  ISETP.NE.AND P3, PT, R35, RZ, PT ;  /* 0x000000ff2300720c */ /* 0x000fcc0003f65270 */
[----:B------:R-:W-:-:S03]  /*2710*/  @!P2 IADD3 R17, PT, PT, RZ, 0x1, RZ ;  /* 0x00000001ff11a810 */ /* 0x000fc60007ffe0ff */
[----:B------:R-:W-:Y:S02]  /*2720*/  @!P5 IMAD.MOV R17, RZ, RZ, R9 ;  /* 0x000000ffff11d224 */ /* 0x000fe400078e0209 */
[----:B------:R-:W-:Y:S02]  /*2730*/  VIADD R9, R19, 0x1 ;  /* 0x0000000113097836 */ /* 0x000fe40000000000 */
[----:B------:R-:W-:Y:S01]  /*2740*/  @!P4 IMAD.MOV R9, RZ, RZ, R19 ;  /* 0x000000ffff09c224 */ /* 0x000fe200078e0213 */
[----:B------:R-:W-:Y:S01]  /*2750*/  ISETP.NE.AND P4, PT, R67, RZ, PT ;  /* 0x000000ff4300720c */ /* 0x000fe20003f85270 */
[----:B------:R-:W-:Y:S01]  /*2760*/  VIADD R19, R17, 0x1 ;  /* 0x0000000111137836 */ /* 0x000fe20000000000 */
[----:B------:R-:W-:Y:S01]  /*2770*/  ISETP.NE.AND P2, PT, R53, RZ, PT ;  /* 0x000000ff3500720c */ /* 0x000fe20003f45270 */
[----:B------:R-:W-:Y:S01]  /*2780*/  STL [R1+0x4], RZ ;  /* 0x000004ff01007387 */ /* 0x000fe20000100800 */
[----:B------:R-:W-:Y:S01]  /*2790*/  @!P3 IMAD.MOV R19, RZ, RZ, R17 ;  /* 0x000000ffff13b224 */ /* 0x000fe200078e0211 */
[----:B0-----:R-:W-:-:S02]  /*27a0*/  LEA R27, R27, UR12, 0x2 ;  /* 0x0000000c1b1b7c11 */ /* 0x001fc4000f8e10ff */
[----:B------:R-:W-:Y:S01]  /*27b0*/  STL [R1], RZ ;  /* 0x000000ff01007387 */ /* 0x000fe20000100800 */
[----:B------:R-:W-:Y:S01]  /*27c0*/  ISETP.NE.AND P3, PT, R40, RZ, PT ;  /* 0x000000ff2800720c */ /* 0x000fe20003f65270 */
[----:B------:R-:W-:Y:S02]  /*27d0*/  VIADD R25, R19, 0x1 ;  /* 0x0000000113197836 */ /* 0x000fe40000000000 */
[----:B------:R-:W-:Y:S02]  /*27e0*/  STL [R1+0x8], RZ ;  /* 0x000008ff01007387 */ /* 0x000fe40000100800 */
[----:B------:R-:W-:Y:S02]  /*27f0*/  @!P4 IMAD.MOV R25, RZ, RZ, R19 ;  /* 0x000000ffff19c224 */ /* 0x000fe400078e0213 */
[----:B------:R-:W-:Y:S01]  /*2800*/  VIADD R53, R18, 0x1 ;  /* 0x0000000112357836 */ /* 0x000fe20000000000 */
[----:B------:R-:W0:Y:S01]  /*2810*/  LDS R19, [R45+0xb4] ;  /* 0x0000b4002d137984 */ /* 0x000e220000000800 */
[----:B------:R-:W-:-:S02]  /*2820*/  @!P1 IMAD.MOV R53, RZ, RZ, R18 ;  /* 0x000000ffff359224 */ /* 0x000fc400078e0212 */
[----:B------:R-:W-:Y:S01]  /*2830*/  VIADD R18, R25, 0x1 ;  /* 0x0000000119127836 */ /* 0x000fe20000000000 */
[----:B-1----:R-:W-:Y:S01]  /*2840*/  LEA R55, R55, UR12, 0x2 ;  /* 0x0000000c37377c11 */ /* 0x002fe2000f8e10ff */
[----:B------:R-:W-:Y:S01]  /*2850*/  STL [R1+0xc], RZ ;  /* 0x00000cff01007387 */ /* 0x000fe20000100800 */
[----:B------:R-:W-:-:S03]  /*2860*/  @!P3 IMAD.MOV R18, RZ, RZ, R25 ;  /* 0x000000ffff12b224 */ /* 0x000fc600078e0219 */
[----:B------:R-:W1:Y:S01]  /*2870*/  LDS R25, [R45+0x54] ;  /* 0x000054002d197984 */ /* 0x000e620000000800 */
[----:B------:R-:W-:Y:S02]  /*2880*/  VIADD R17, R9, 0x1 ;  /* 0x0000000109117836 */ /* 0x000fe40000000000 */
[----:B------:R-:W-:Y:S01]  /*2890*/  @!P2 IMAD.MOV R17, RZ, RZ, R9 ;  /* 0x000000ffff11a224 */ /* 0x000fe200078e0209 */
[----:B------:R-:W-:Y:S01]  /*28a0*/  ISETP.NE.AND P2, PT, R29, RZ, PT ;  /* 0x000000ff1d00720c */ /* 0x000fe20003f45270 */
[----:B------:R-:W-:Y:S01]  /*28b0*/  STL [R1+0x10], RZ ;  /* 0x000010ff01007387 */ /* 0x000fe20000100800 */
[----:B------:R-:W-:Y:S01]  /*28c0*/  IADD3 R9, PT, PT, R23, 0x1, RZ ;  /* 0x0000000117097810 */ /* 0x000fe20007ffe0ff */
[----:B------:R-:W-:Y:S01]  /*28d0*/  @!P0 IMAD.MOV R9, RZ, RZ, R23 ;  /* 0x000000ffff098224 */ /* 0x000fe200078e0217 */
[----:B------:R-:W-:Y:S01]  /*28e0*/  ISETP.NE.AND P0, PT, R56, RZ, PT ;  /* 0x000000ff3800720c */ /* 0x000fe20003f05270 */
[----:B------:R-:W-:Y:S01]  /*28f0*/  VIADD R63, R17, 0x1 ;  /* 0x00000001113f7836 */ /* 0x000fe20000000000 */
[----:B----4-:R-:W-:Y:S01]  /*2900*/  LEA R31, R31, UR12, 0x2 ;  /* 0x0000000c1f1f7c11 */ /* 0x010fe2000f8e10ff */
[----:B------:R-:W4:Y:S01]  /*2910*/  LDL R29, [R1+0x1c] ;  /* 0x00001c00011d7983 */ /* 0x000f220000100800 */
[----:B------:R-:W-:-:S02]  /*2920*/  IADD3 R66, PT, PT, R9, R66, R61 ;  /* 0x0000004209427210 */ /* 0x000fc40007ffe03d */
[----:B------:R-:W-:Y:S01]  /*2930*/  LEA R65, R65, UR12, 0x2 ;  /* 0x0000000c41417c11 */ /* 0x000fe2000f8e10ff */
[----:B------:R-:W-:Y:S02]  /*2940*/  STL [R1+0x14], RZ ;  /* 0x000014ff01007387 */ /* 0x000fe40000100800 */
[----:B------:R-:W-:Y:S01]  /*2950*/  @!P2 IMAD.MOV R63, RZ, RZ, R17 ;  /* 0x000000ffff3fa224 */ /* 0x000fe200078e0211 */
[----:B------:R-:W-:Y:S01]  /*2960*/  IADD3 R9, PT, PT, R18, 0x1, RZ ;  /* 0x0000000112097810 */ /* 0x000fe20007ffe0ff */
[----:B------:R-:W5:Y:S02]  /*2970*/  LDS R56, [R45+0x124] ;  /* 0x000124002d387984 */ /* 0x000f640000000800 */
[----:B------:R-:W-:Y:S01]  /*2980*/  @!P0 IMAD.MOV R9, RZ, RZ, R18 ;  /* 0x000000ffff098224 */ /* 0x000fe200078e0212 */
[----:B------:R-:W-:Y:S01]  /*2990*/  ISETP.NE.AND P0, PT, R47, RZ, PT ;  /* 0x000000ff2f00720c */ /* 0x000fe20003f05270 */
[----:B------:R-:W-:Y:S01]  /*29a0*/  IMAD.MOV.U32 R18, RZ, RZ, 0x2 ;  /* 0x00000002ff127424 */ /* 0x000fe200078e00ff */
[----:B------:R-:W-:Y:S01]  /*29b0*/  STL [R1+0x1c], RZ ;  /* 0x00001cff01007387 */ /* 0x000fe20000100800 */
[----:B------:R-:W-:-:S02]  /*29c0*/  LEA R114, R114, UR12, 0x2 ;  /* 0x0000000c72727c11 */ /* 0x000fc4000f8e10ff */
[----:B------:R-:W-:Y:S01]  /*29d0*/  LEA R96, R96, UR12, 0x2 ;  /* 0x0000000c60607c11 */ /* 0x000fe2000f8e10ff */
[----:B------:R-:W-:Y:S01]  /*29e0*/  LDS R67, [R45+0xd4] ;  /* 0x0000d4002d437984 */ /* 0x000fe20000000800 */
[----:B0-----:R-:W-:Y:S02]  /*29f0*/  LEA R47, R19, UR12, 0x2 ;  /* 0x0000000c132f7c11 */ /* 0x001fe4000f8e10ff */
[----:B------:R-:W-:Y:S02]  /*2a00*/  LEA R94, R94, UR12, 0x2 ;  /* 0x0000000c5e5e7c11 */ /* 0x000fe4000f8e10ff */
[----:B-1----:R-:W-:Y:S02]  /*2a10*/  LEA R25, R25, UR12, 0x2 ;  /* 0x0000000c19197c11 */ /* 0x002fe4000f8e10ff */
[----:B------:R-:W-:Y:S02]  /*2a20*/  ISETP.NE.AND P2, PT, R57, RZ, PT ;  /* 0x000000ff3900720c */ /* 0x000fe40003f45270 */
[----:B------:R-:W-:Y:S01]  /*2a30*/  ISETP.NE.AND P1, PT, R49, RZ, PT ;  /* 0x000000ff3100720c */ /* 0x000fe20003f25270 */
[----:B------:R-:W-:Y:S01]  /*2a40*/  LDS R57, [R45+0xc8] ;  /* 0x0000c8002d397984 */ /* 0x000fe20000000800 */
[----:B------:R-:W-:-:S02]  /*2a50*/  SEL R17, RZ, 0x1, !P2 ;  /* 0x00000001ff117807 */ /* 0x000fc40005000000 */
[----:B------:R-:W-:-:S07]  /*2a60*/  ISETP.NE.AND P3, PT, R51, RZ, PT ;  /* 0x000000ff3300720c */ /* 0x000fce0003f65270 */
[----:B------:R-:W-:Y:S02]  /*2a70*/  @!P2 IMAD.MOV R18, RZ, RZ, 0x1 ;  /* 0x00000001ff12a424 */ /* 0x000fe400078e02ff */
[----:B------:R-:W-:Y:S02]  /*2a80*/  @!P1 IMAD.MOV R18, RZ, RZ, R17 ;  /* 0x000000ffff129224 */ /* 0x000fe400078e0211 */
[----:B------:R-:W4:Y:S02]  /*2a90*/  LDL R17, [R1+0x18] ;  /* 0x0000180001117983 */ /* 0x000f240000100800 */
[----:B------:R-:W-:Y:S02]  /*2aa0*/  VIADD R23, R18, 0x1 ;  /* 0x0000000112177836 */ /* 0x000fe40000000000 */
[----:B------:R-:W-:Y:S01]  /*2ab0*/  @!P3 IMAD.MOV R23, RZ, RZ, R18 ;  /* 0x000000ffff17b224 */ /* 0x000fe200078e0212 */
[----:B------:R-:W-:Y:S01]  /*2ac0*/  STL [R1+0x18], RZ ;  /* 0x000018ff01007387 */ /* 0x000fe20000100800 */
[----:B------:R-:W-:-:S03]  /*2ad0*/  VIADD R51, R9, 0x1 ;  /* 0x0000000109337836 */ /* 0x000fc60000000000 */
[----:B------:R-:W4:Y:S01]  /*2ae0*/  LDL R18, [R1+0x20] ;  /* 0x0000200001127983 */ /* 0x000f220000100800 */
[----:B------:R-:W-:-:S03]  /*2af0*/  @!P0 IMAD.MOV R51, RZ, RZ, R9 ;  /* 0x000000ffff338224 */ /* 0x000fc600078e0209 */
[----:B------:R-:W-:Y:S01]  /*2b00*/  STL [R1+0x20], RZ ;  /* 0x000020ff01007387 */ /* 0x000fe20000100800 */
[----:B------:R-:W-:-:S03]  /*2b10*/  ISETP.NE.AND P0, PT, R59, RZ, PT ;  /* 0x000000ff3b00720c */ /* 0x000fc60003f05270 */
        /* <DEDUP_REMOVED lines=9> */
[----:B------:R-:W4:Y:S04]  /*2bb0*/  LDL R35, [R1+0x4] ;  /* 0x0000040001237983 */ /* 0x000f280000100800 */
[----:B------:R-:W4:Y:S01]  /*2bc0*/  LDL R19, [R1] ;  /* 0x0000000001137983 */ /* 0x000f220000100800 */
[----:B------:R-:W-:Y:S01]  /*2bd0*/  IADD3 R9, PT, PT, R23, 0x1, RZ ;  /* 0x0000000117097810 */ /* 0x000fe20007ffe0ff */
[----:B------:R-:W-:-:S02]  /*2be0*/  @!P0 IMAD.MOV R9, RZ, RZ, R23 ;  /* 0x000000ffff098224 */ /* 0x000fc400078e0217 */
[----:B------:R-:W4:Y:S04]  /*2bf0*/  LDL R23, [R1+0x8] ;  /* 0x0000080001177983 */ /* 0x000f280000100800 */
[----:B------:R-:W4:Y:S01]  /*2c00*/  LDL R40, [R1+0xc] ;  /* 0x00000c0001287983 */ /* 0x000f220000100800 */
[----:B------:R-:W-:-:S03]  /*2c10*/  ISETP.NE.AND P0, PT, R21, RZ, PT ;  /* 0x000000ff1500720c */ /* 0x000fc60003f05270 */
[----:B------:R-:W4:Y:S01]  /*2c20*/  LDL R21, [R1+0x10] ;  /* 0x0000100001157983 */ /* 0x000f220000100800 */
[----:B--2---:R-:W-:Y:S01]  /*2c30*/  ISETP.NE.AND P1, PT, R15, RZ, PT ;  /* 0x000000ff0f00720c */ /* 0x004fe20003f25270 */
[----:B------:R-:W-:Y:S01]  /*2c40*/  VIADD R15, R9, 0x1 ;  /* 0x00000001090f7836 */ /* 0x000fe20000000000 */
[----:B------:R-:W-:Y:S01]  /*2c50*/  IADD3 R53, PT, PT, R63, R66, R53 ;  /* 0x000000423f357210 */ /* 0x000fe20007ffe035 */
[----:B------:R-:W2:Y:S04]  /*2c60*/  LDL R49, [R1+0x14] ;  /* 0x0000140001317983 */ /* 0x000ea80000100800 */
[----:B------:R-:W0:Y:S06]  /*2c70*/  LDS R66, [R45+0xd0] ;  /* 0x0000d0002d427984 */ /* 0x000e2c0000000800 */
[----:B------:R-:W-:Y:S01]  /*2c80*/  @!P1 IMAD.MOV R15, RZ, RZ, R9 ;  /* 0x000000ffff0f9224 */ /* 0x000fe200078e0209 */
[----:B---3--:R-:W-:-:S03]  /*2c90*/  ISETP.NE.AND P1, PT, R11, RZ, PT ;  /* 0x000000ff0b00720c */ /* 0x008fc60003f25270 */
[----:B------:R-:W-:Y:S02]  /*2ca0*/  VIADD R11, R15, 0x1 ;  /* 0x000000010f0b7836 */ /* 0x000fe40000000000 */
[----:B------:R-:W-:-:S08]  /*2cb0*/  VIADD R9, R51, 0x1 ;  /* 0x0000000133097836 */ /* 0x000fd00000000000 */
[----:B------:R-:W-:Y:S02]  /*2cc0*/  @!P1 IMAD.MOV R11, RZ, RZ, R15 ;  /* 0x000000ffff0b9224 */ /* 0x000fe400078e020f */
[----:B------:R-:W-:Y:S02]  /*2cd0*/  @!P0 IMAD.MOV R9, RZ, RZ, R51 ;  /* 0x000000ffff098224 */ /* 0x000fe400078e0233 */
[----:B------:R-:W-:Y:S01]  /*2ce0*/  VIADD R15, R11, 0x1 ;  /* 0x000000010b0f7836 */ /* 0x000fe20000000000 */
[----:B------:R-:W-:Y:S02]  /*2cf0*/  ISETP.NE.AND P0, PT, R13, RZ, PT ;  /* 0x000000ff0d00720c */ /* 0x000fe40003f05270 */
[----:B------:R-:W-:Y:S02]  /*2d00*/  LEA R82, R82, UR12, 0x2 ;  /* 0x0000000c52527c11 */ /* 0x000fe4000f8e10ff */
[----:B------:R-:W-:Y:S02]  /*2d10*/  LEA R80, R80, UR12, 0x2 ;  /* 0x0000000c50507c11 */ /* 0x000fe4000f8e10ff */
[----:B------:R-:W-:Y:S01]  /*2d20*/  LEA R78, R78, UR12, 0x2 ;  /* 0x0000000c4e4e7c11 */ /* 0x000fe2000f8e10ff */
[----:B------:R-:W-:Y:S01]  /*2d30*/  STL [R1+0x4], RZ ;  /* 0x000004ff01007387 */ /* 0x000fe20000100800 */
[----:B------:R-:W-:-:S02]  /*2d40*/  LEA R76, R76, UR12, 0x2 ;  /* 0x0000000c4c4c7c11 */ /* 0x000fc4000f8e10ff */
[----:B------:R-:W-:Y:S01]  /*2d50*/  LEA R74, R74, UR12, 0x2 ;  /* 0x0000000c4a4a7c11 */ /* 0x000fe2000f8e10ff */
[----:B------:R-:W-:Y:S01]  /*2d60*/  STL [R1], RZ ;  /* 0x000000ff01007387 */ /* 0x000fe20000100800 */
[----:B-----5:R-:W-:-:S03]  /*2d70*/  LEA R56, R56, UR12, 0x2 ;  /* 0x0000000c38387c11 */ /* 0x020fc6000f8e10ff */
[----:B------:R-:W-:Y:S01]  /*2d80*/  STL [R1+0x8], RZ ;  /* 0x000008ff01007387 */ /* 0x000fe20000100800 */
[----:B0-----:R-:W-:-:S03]  /*2d90*/  LEA R66, R66, UR12, 0x2 ;  /* 0x0000000c42427c11 */ /* 0x001fc6000f8e10ff */
[----:B------:R-:W-:Y:S04]  /*2da0*/  STL [R1+0xc], RZ ;  /* 0x00000cff01007387 */ /* 0x000fe80000100800 */
[----:B------:R-:W-:Y:S04]  /*2db0*/  STL [R1+0x10], RZ ;  /* 0x000010ff01007387 */ /* 0x000fe80000100800 */
[----:B------:R-:W-:Y:S04]  /*2dc0*/  STL [R1+0x14], RZ ;  /* 0x000014ff01007387 */ /* 0x000fe80000100800 */
[----:B------:R-:W-:Y:S01]  /*2dd0*/  LDS R51, [R45+0x68] ;  /* 0x000068002d337984 */ /* 0x000fe20000000800 */
[----:B----4-:R-:W-:-:S02]  /*2de0*/  ISETP.NE.AND P1, PT, R29, RZ, PT ;  /* 0x000000ff1d00720c */ /* 0x010fc40003f25270 */
[----:B------:R-:W-:-:S13]  /*2df0*/  ISETP.NE.AND P2, PT, R17, RZ, PT ;  /* 0x000000ff1100720c */ /* 0x000fda0003f45270 */
[----:B------:R-:W-:-:S05]  /*2e00*/  @!P2 IADD3 R15, PT, PT, R11, RZ, RZ ;  /* 0x000000ff0b0fa210 */ /* 0x000fca0007ffe0ff */
[----:B------:R-:W-:Y:S02]  /*2e10*/  VIADD R13, R15, 0x1 ;  /* 0x000000010f0d7836 */ /* 0x000fe40000000000 */
[----:B------:R-:W-:Y:S01]  /*2e20*/  @!P1 IMAD.MOV R13, RZ, RZ, R15 ;  /* 0x000000ffff0d9224 */ /* 0x000fe200078e020f */
[----:B------:R-:W-:Y:S01]  /*2e30*/  ISETP.NE.AND P1, PT, R18, RZ, PT ;  /* 0x000000ff1200720c */ /* 0x000fe20003f25270 */
[C---:B------:R-:W-:Y:S01]  /*2e40*/  VIADD R18, R9.reuse, 0x1 ;  /* 0x0000000109127836 */ /* 0x040fe20000000000 */
[----:B------:R-:W-:Y:S01]  /*2e50*/  @!P0 IADD3 R18, PT, PT, R9, RZ, RZ ;  /* 0x000000ff09128210 */ /* 0x000fe20007ffe0ff */
[----:B------:R-:W-:Y:S01]  /*2e60*/  IMAD.MOV.U32 R15, RZ, RZ, 0x2 ;  /* 0x00000002ff0f7424 */ /* 0x000fe200078e00ff */
[----:B------:R-:W-:Y:S02]  /*2e70*/  ISETP.NE.AND P3, PT, R35, RZ, PT ;  /* 0x000000ff2300720c */ /* 0x000fe40003f65270 */
[----:B------:R-:W-:Y:S02]  /*2e80*/  ISETP.NE.AND P2, PT, R19, RZ, PT ;  /* 0x000000ff1300720c */ /* 0x000fe40003f45270 */
[----:B------:R-:W-:-:S02]  /*2e90*/  SEL R11, RZ, 0x1, !P3 ;  /* 0x00000001ff0b7807 */ /* 0x000fc40005800000 */
[----:B------:R-:W-:Y:S02]  /*2ea0*/  ISETP.NE.AND P4, PT, R23, RZ, PT ;  /* 0x000000ff1700720c */ /* 0x000fe40003f85270 */
[----:B------:R-:W-:-:S05]  /*2eb0*/  ISETP.NE.AND P0, PT, R40, RZ, PT ;  /* 0x000000ff2800720c */ /* 0x000fca0003f05270 */
[----:B------:R-:W-:Y:S01]  /*2ec0*/  @!P3 IMAD.MOV R15, RZ, RZ, 0x1 ;  /* 0x00000001ff0fb424 */ /* 0x000fe200078e02ff */
[----:B------:R-:W0:Y:S01]  /*2ed0*/  LDS R40, [R45+0x130] ;  /* 0x000130002d287984 */ /* 0x000e220000000800 */
[----:B------:R-:W-:Y:S02]  /*2ee0*/  @!P2 IMAD.MOV R15, RZ, RZ, R11 ;  /* 0x000000ffff0fa224 */ /* 0x000fe400078e020b */
[----:B------:R-:W-:Y:S02]  /*2ef0*/  VIADD R11, R13, 0x1 ;  /* 0x000000010d0b7836 */ /* 0x000fe40000000000 */
[----:B------:R-:W-:Y:S01]  /*2f00*/  @!P1 IMAD.MOV R11, RZ, RZ, R13 ;  /* 0x000000ffff0b9224 */ /* 0x000fe200078e020d */
[----:B------:R-:W-:Y:S01]  /*2f10*/  ISETP.NE.AND P1, PT, R21, RZ, PT ;  /* 0x000000ff1500720c */ /* 0x000fe20003f25270 */
[----:B------:R-:W-:Y:S01]  /*2f20*/  VIADD R17, R15, 0x1 ;  /* 0x000000010f117836 */ /* 0x000fe20000000000 */
[----:B------:R-:W1:Y:S01]  /*2f30*/  LDS R13, [R45+0x13c] ;  /* 0x00013c002d0d7984 */ /* 0x000e620000000800 */
[----:B------:R-:W-:Y:S01]  /*2f40*/  @!P4 IMAD.MOV R17, RZ, RZ, R15 ;  /* 0x000000ffff11c224 */ /* 0x000fe200078e020f */
[----:B------:R-:W-:-:S02]  /*2f50*/  IADD3 R53, PT, PT, R11, R53, R18 ;  /* 0x000000350b357210 */ /* 0x000fc40007ffe012 */
[----:B------:R-:W3:Y:S01]  /*2f60*/  LDL R15, [R1+0x1c] ;  /* 0x00001c00010f7983 */ /* 0x000ee20000100800 */
[----:B------:R-:W-:Y:S02]  /*2f70*/  VIADD R9, R17, 0x1 ;  /* 0x0000000111097836 */ /* 0x000fe40000000000 */
[----:B------:R-:W-:-:S04]  /*2f80*/  @!P0 IMAD.MOV R9, RZ, RZ, R17 ;  /* 0x000000ffff098224 */ /* 0x000fc800078e0211 */
[----:B------:R-:W-:Y:S02]  /*2f90*/  VIADD R11, R9, 0x1 ;  /* 0x00000001090b7836 */ /* 0x000fe40000000000 */
[----:B------:R-:W-:Y:S02]  /*2fa0*/  @!P1 IMAD.MOV R11, RZ, RZ, R9 ;  /* 0x000000ffff0b9224 */ /* 0x000fe400078e0209 */
[----:B------:R-:W4:Y:S04]  /*2fb0*/  LDL R9, [R1+0x18] ;  /* 0x0000180001097983 */ /* 0x000f280000100800 */
[----:B------:R-:W-:Y:S04]  /*2fc0*/  STL [R1+0x18], RZ ;  /* 0x000018ff01007387 */ /* 0x000fe80000100800 */
[----:B------:R-:W-:Y:S01]  /*2fd0*/  STL [R1+0x1c], RZ ;  /* 0x00001cff01007387 */ /* 0x000fe20000100800 */
[----:B0-----:R-:W-:-:S02]  /*2fe0*/  LEA R40, R40, UR12, 0x2 ;  /* 0x0000000c28287c11 */ /* 0x001fc4000f8e10ff */
[----:B-1----:R-:W-:Y:S02]  /*2ff0*/  LEA R18, R13, UR12, 0x2 ;  /* 0x0000000c0d127c11 */ /* 0x002fe4000f8e10ff */
[----:B------:R-:W5:Y:S04]  /*3000*/  LDL R13, [R1+0x20] ;  /* 0x00002000010d7983 */ /* 0x000f680000100800 */
        /* <DEDUP_REMOVED lines=10> */
[----:B------:R-:W3:Y:S01]  /*30b0*/  LDL R19, [R1+0x4] ;  /* 0x0000040001137983 */ /* 0x000ee20000100800 */
[----:B--2---:R-:W-:-:S03]  /*30c0*/  ISETP.NE.AND P0, PT, R49, RZ, PT ;  /* 0x000000ff3100720c */ /* 0x004fc60003f05270 */
[----:B------:R-:W2:Y:S04]  /*30d0*/  LDL R17, [R1+0x8] ;  /* 0x0000080001117983 */ /* 0x000ea80000100800 */
[----:B------:R-:W5:Y:S04]  /*30e0*/  LDL R21, [R1+0xc] ;  /* 0x00000c0001157983 */ /* 0x000f680000100800 */
[----:B------:R-:W2:Y:S04]  /*30f0*/  LDL R23, [R1+0x14] ;  /* 0x0000140001177983 */ /* 0x000ea80000100800 */
[----:B------:R-:W0:Y:S01]  /*3100*/  LDS R49, [R45+0xbc] ;  /* 0x0000bc002d317984 */ /* 0x000e220000000800 */
[----:B----4-:R-:W-:Y:S01]  /*3110*/  ISETP.NE.AND P1, PT, R9, RZ, PT ;  /* 0x000000ff0900720c */ /* 0x010fe20003f25270 */
[----:B------:R-:W-:-:S02]  /*3120*/  VIADD R9, R11, 0x1 ;  /* 0x000000010b097836 */ /* 0x000fc40000000000 */
[----:B------:R-:W-:-:S05]  /*3130*/  @!P0 IMAD.MOV R9, RZ, RZ, R11 ;  /* 0x000000ffff098224 */ /* 0x000fca00078e020b */
[----:B------:R-:W-:-:S05]  /*3140*/  IADD3 R11, PT, PT, R9, 0x1, RZ ;  /* 0x00000001090b7810 */ /* 0x000fca0007ffe0ff */
[----:B------:R-:W-:Y:S02]  /*3150*/  @!P1 IMAD.MOV R11, RZ, RZ, R9 ;  /* 0x000000ffff0b9224 */ /* 0x000fe400078e0209 */
[----:B------:R-:W4:Y:S01]  /*3160*/  LDL R9, [R1] ;  /* 0x0000000001097983 */ /* 0x000f220000100800 */
[----:B---3--:R-:W-:-:S03]  /*3170*/  ISETP.NE.AND P2, PT, R19, RZ, PT ;  /* 0x000000ff1300720c */ /* 0x008fc60003f45270 */
[----:B------:R-:W3:Y:S01]  /*3180*/  LDL R19, [R1+0x10] ;  /* 0x0000100001137983 */ /* 0x000ee20000100800 */
[----:B------:R-:W-:Y:S01]  /*3190*/  ISETP.NE.AND P0, PT, R15, RZ, PT ;  /* 0x000000ff0f00720c */ /* 0x000fe20003f05270 */
[----:B------:R-:W-:-:S08]  /*31a0*/  IMAD.MOV.U32 R15, RZ, RZ, 0x2 ;  /* 0x00000002ff0f7424 */ /* 0x000fd000078e00ff */
[----:B------:R-:W-:Y:S01]  /*31b0*/  @!P2 IMAD.MOV R15, RZ, RZ, 0x1 ;  /* 0x00000001ff0fa424 */ /* 0x000fe200078e02ff */
[----:B----4-:R-:W-:Y:S02]  /*31c0*/  ISETP.NE.AND P1, PT, R9, RZ, PT ;  /* 0x000000ff0900720c */ /* 0x010fe40003f25270 */
[----:B------:R-:W-:Y:S02]  /*31d0*/  SEL R9, RZ, 0x1, !P2 ;  /* 0x00000001ff097807 */ /* 0x000fe40005000000 */
[----:B-----5:R-:W-:Y:S02]  /*31e0*/  ISETP.NE.AND P2, PT, R21, RZ, PT ;  /* 0x000000ff1500720c */ /* 0x020fe40003f45270 */
[----:B------:R-:W4:Y:S07]  /*31f0*/  LDL R21, [R1+0x1c] ;  /* 0x00001c0001157983 */ /* 0x000f2e0000100800 */
[----:B------:R-:W-:Y:S01]  /*3200*/  @!P1 IMAD.MOV R15, RZ, RZ, R9 ;  /* 0x000000ffff0f9224 */ /* 0x000fe200078e0209 */
[----:B--2---:R-:W-:-:S02]  /*3210*/  ISETP.NE.AND P1, PT, R17, RZ, PT ;  /* 0x000000ff1100720c */ /* 0x004fc40003f25270 */
[----:B------:R-:W2:Y:S01]  /*3220*/  LDL R17, [R1+0x18] ;  /* 0x0000180001117983 */ /* 0x000ea20000100800 */
[----:B------:R-:W-:-:S10]  /*3230*/  VIADD R9, R15, 0x1 ;  /* 0x000000010f097836 */ /* 0x000fd40000000000 */
[----:B------:R-:W-:Y:S01]  /*3240*/  @!P1 IMAD.MOV R9, RZ, RZ, R15 ;  /* 0x000000ffff099224 */ /* 0x000fe200078e020f */
[----:B---3--:R-:W-:Y:S02]  /*3250*/  ISETP.NE.AND P1, PT, R19, RZ, PT ;  /* 0x000000ff1300720c */ /* 0x008fe40003f25270 */
[----:B------:R-:W3:Y:S01]  /*3260*/  LDL R19, [R1+0x20] ;  /* 0x0000200001137983 */ /* 0x000ee20000100800 */
[----:B------:R-:W-:Y:S02]  /*3270*/  VIADD R15, R9, 0x1 ;  /* 0x00000001090f7836 */ /* 0x000fe40000000000 */
[----:B------:R-:W-:-:S05]  /*3280*/  @!P2 IMAD.MOV R15, RZ, RZ, R9 ;  /* 0x000000ffff0fa224 */ /* 0x000fca00078e0209 */
[----:B------:R-:W-:-:S03]  /*3290*/  IADD3 R9, PT, PT, R15, 0x1, RZ ;  /* 0x000000010f097810 */ /* 0x000fc60007ffe0ff */
[----:B------:R-:W-:Y:S01]  /*32a0*/  @!P1 IMAD.MOV R9, RZ, RZ, R15 ;  /* 0x000000ffff099224 */ /* 0x000fe200078e020f */
[----:B------:R-:W-:-:S03]  /*32b0*/  ISETP.NE.AND P1, PT, R23, RZ, PT ;  /* 0x000000ff1700720c */ /* 0x000fc60003f25270 */
[----:B------:R-:W-:-:S10]  /*32c0*/  VIADD R15, R9, 0x1 ;  /* 0x00000001090f7836 */ /* 0x000fd40000000000 */
[----:B------:R-:W-:Y:S01]  /*32d0*/  @!P1 IMAD.MOV R15, RZ, RZ, R9 ;  /* 0x000000ffff0f9224 */ /* 0x000fe200078e0209 */
[----:B------:R-:W-:Y:S01]  /*32e0*/  ISETP.NE.AND P1, PT, R13, RZ, PT ;  /* 0x000000ff0d00720c */ /* 0x000fe20003f25270 */
[----:B------:R-:W-:Y:S02]  /*32f0*/  VIADD R9, R11, 0x1 ;  /* 0x000000010b097836 */ /* 0x000fe40000000000 */
[----:B------:R-:W-:Y:S02]  /*3300*/  @!P0 IMAD.MOV R9, RZ, RZ, R11 ;  /* 0x000000ffff098224 */ /* 0x000fe400078e020b */
[----:B------:R-:W-:Y:S02]  /*3310*/  VIADD R13, R15, 0x1 ;  /* 0x000000010f0d7836 */ /* 0x000fe40000000000 */
[----:B------:R-:W-:-:S06]  /*3320*/  VIADD R102, R9, 0x1 ;  /* 0x0000000109667836 */ /* 0x000fcc0000000000 */
[----:B------:R-:W-:Y:S02]  /*3330*/  @!P1 IMAD.MOV R102, RZ, RZ, R9 ;  /* 0x000000ffff669224 */ /* 0x000fe400078e0209 */
[----:B------:R-:W1:Y:S01]  /*3340*/  LDS R9, [R45+0x50] ;  /* 0x000050002d097984 */ /* 0x000e620000000800 */
[----:B------:R-:W-:Y:S02]  /*3350*/  LEA R51, R51, UR12, 0x2 ;  /* 0x0000000c33337c11 */ /* 0x000fe4000f8e10ff */
[----:B0-----:R-:W-:Y:S01]  /*3360*/  LEA R49, R49, UR12, 0x2 ;  /* 0x0000000c31317c11 */ /* 0x001fe2000f8e10ff */
[----:B------:R-:W-:Y:S01]  /*3370*/  STL [R1+0x4], RZ ;  /* 0x000004ff01007387 */ /* 0x000fe20000100800 */
[----:B------:R-:W-:Y:S02]  /*3380*/  LEA R57, R57, UR12, 0x2 ;  /* 0x0000000c39397c11 */ /* 0x000fe4000f8e10ff */
[----:B------:R-:W-:Y:S01]  /*3390*/  LEA R67, R67, UR12, 0x2 ;  /* 0x0000000c43437c11 */ /* 0x000fe2000f8e10ff */
[----:B------:R-:W-:Y:S01]  /*33a0*/  STL [R1], RZ ;  /* 0x000000ff01007387 */ /* 0x000fe20000100800 */
[----:B------:R-:W-:-:S03]  /*33b0*/  LEA R122, R122, UR12, 0x2 ;  /* 0x0000000c7a7a7c11 */ /* 0x000fc6000f8e10ff */
[----:B------:R-:W-:Y:S01]  /*33c0*/  STL [R1+0x8], RZ ;  /* 0x000008ff01007387 */ /* 0x000fe20000100800 */
[----:B------:R-:W-:-:S03]  /*33d0*/  LEA R104, R104, UR12, 0x2 ;  /* 0x0000000c68687c11 */ /* 0x000fc6000f8e10ff */
[----:B------:R-:W-:Y:S04]  /*33e0*/  STL [R1+0xc], RZ ;  /* 0x00000cff01007387 */ /* 0x000fe80000100800 */
[----:B------:R-:W-:Y:S04]  /*33f0*/  STL [R1+0x10], RZ ;  /* 0x000010ff01007387 */ /* 0x000fe80000100800 */
[----:B------:R-:W-:Y:S04]  /*3400*/  STL [R1+0x14], RZ ;  /* 0x000014ff01007387 */ /* 0x000fe80000100800 */
[----:B------:R-:W-:Y:S04]  /*3410*/  STL [R1+0x18], RZ ;  /* 0x000018ff01007387 */ /* 0x000fe80000100800 */
[----:B------:R-:W-:Y:S04]  /*3420*/  STL [R1+0x1c], RZ ;  /* 0x00001cff01007387 */ /* 0x000fe80000100800 */
[----:B------:R-:W-:Y:S01]  /*3430*/  STL [R1+0x20], RZ ;  /* 0x000020ff01007387 */ /* 0x000fe20000100800 */
[----:B----4-:R-:W-:-:S03]  /*3440*/  ISETP.NE.AND P3, PT, R21, RZ, PT ;  /* 0x000000ff1500720c */ /* 0x010fc60003f65270 */
[----:B------:R-:W0:Y:S01]  /*3450*/  LDS R21, [R45+0x5c] ;  /* 0x00005c002d157984 */ /* 0x000e220000000800 */
[----:B--2---:R-:W-:-:S13]  /*3460*/  ISETP.NE.AND P2, PT, R17, RZ, PT ;  /* 0x000000ff1100720c */ /* 0x004fda0003f45270 */
[----:B------:R-:W-:-:S04]  /*3470*/  @!P2 IMAD.MOV R13, RZ, RZ, R15 ;  /* 0x000000ffff0da224 */ /* 0x000fc800078e020f */
[C---:B------:R-:W-:Y:S01]  /*3480*/  VIADD R11, R13.reuse, 0x1 ;  /* 0x000000010d0b7836 */ /* 0x040fe20000000000 */
[----:B------:R-:W-:-:S05]  /*3490*/  @!P3 IADD3 R11, PT, PT, R13, RZ, RZ ;  /* 0x000000ff0d0bb210 */ /* 0x000fca0007ffe0ff */
[----:B------:R-:W-:Y:S01]  /*34a0*/  VIADD R85, R11, 0x1 ;  /* 0x000000010b557836 */ /* 0x000fe20000000000 */
[----:B---3--:R-:W-:-:S13]  /*34b0*/  ISETP.NE.AND P0, PT, R19, RZ, PT ;  /* 0x000000ff1300720c */ /* 0x008fda0003f05270 */
[----:B------:R-:W-:-:S05]  /*34c0*/  @!P0 IMAD.MOV R85, RZ, RZ, R11 ;  /* 0x000000ffff558224 */ /* 0x000fca00078e020b */
[----:B------:R-:W-:Y:S02]  /*34d0*/  IADD3 R85, PT, PT, R85, R53, R102 ;  /* 0x0000003555557210 */ /* 0x000fe40007ffe066 */
[----:B------:R-:W2:Y:S01]  /*34e0*/  LDS R102, [R45+0x140] ;  /* 0x000140002d667984 */ /* 0x000ea20000000800 */
[----:B-1----:R-:W-:Y:S02]  /*34f0*/  LEA R19, R9, UR12, 0x2 ;  /* 0x0000000c09137c11 */ /* 0x002fe4000f8e10ff */
[----:B0-----:R-:W-:-:S03]  /*3500*/  LEA R21, R21, UR12, 0x2 ;  /* 0x0000000c15157c11 */ /* 0x001fc6000f8e10ff */
        /* <DEDUP_REMOVED lines=8> */
[----:B--2---:R-:W-:-:S05]  /*3590*/  LEA R102, R102, UR12, 0x2 ;  /* 0x0000000c66667c11 */ /* 0x004fca000f8e10ff */
[----:B------:R-:W-:Y:S04]  /*35a0*/  STL [R102+-0x4], R7 ;  /* 0xfffffc0766007387 */ /* 0x000fe80000100800 */
[----:B------:R-:W2:Y:S04]  /*35b0*/  LDL R9, [R1] ;  /* 0x0000000001097983 */ /* 0x000ea80000100800 */
[----:B------:R-:W3:Y:S01]  /*35c0*/  LDL R11, [R1+0x1c] ;  /* 0x00001c00010b7983 */ /* 0x000ee20000100800 */
[----:B--2---:R-:W-:-:S03]  /*35d0*/  ISETP.NE.AND P1, PT, R9, RZ, PT ;  /* 0x000000ff0900720c */ /* 0x004fc60003f25270 */
[----:B------:R-:W2:Y:S02]  /*35e0*/  LDL R9, [R1+0x4] ;  /* 0x0000040001097983 */ /* 0x000ea40000100800 */
[----:B--2---:R-:W-:Y:S02]  /*35f0*/  ISETP.NE.AND P0, PT, R9, RZ, PT ;  /* 0x000000ff0900720c */ /* 0x004fe40003f05270 */
[----:B------:R-:W2:Y:S01]  /*3600*/  LDL R9, [R1+0x8] ;  /* 0x0000080001097983 */ /* 0x000ea20000100800 */
[----:B------:R-:W-:Y:S02]  /*3610*/  P2R R15, PR, RZ, 0x2 ;  /* 0x00000002ff0f7803 */ /* 0x000fe40000000000 */
[----:B--2---:R-:W-:Y:S02]  /*3620*/  ISETP.NE.AND P1, PT, R9, RZ, PT ;  /* 0x000000ff0900720c */ /* 0x004fe40003f25270 */
[----:B------:R-:W2:Y:S02]  /*3630*/  LDL R9, [R1+0xc] ;  /* 0x00000c0001097983 */ /* 0x000ea40000100800 */
[----:B--2---:R-:W-:-:S02]  /*3640*/  ISETP.NE.AND P2, PT, R9, RZ, PT ;  /* 0x000000ff0900720c */ /* 0x004fc40003f45270 */
[----:B------:R-:W2:Y:S02]  /*3650*/  LDL R9, [R1+0x10] ;  /* 0x0000100001097983 */ /* 0x000ea40000100800 */
[----:B--2---:R-:W-:Y:S02]  /*3660*/  ISETP.NE.AND P3, PT, R9, RZ, PT ;  /* 0x000000ff0900720c */ /* 0x004fe40003f65270 */
[----:B------:R-:W2:Y:S02]  /*3670*/  LDL R9, [R1+0x14] ;  /* 0x0000140001097983 */ /* 0x000ea40000100800 */
[----:B--2---:R-:W-:Y:S02]  /*3680*/  ISETP.NE.AND P4, PT, R9, RZ, PT ;  /* 0x000000ff0900720c */ /* 0x004fe40003f85270 */
[----:B------:R-:W2:Y:S04]  /*3690*/  LDL R9, [R1+0x18] ;  /* 0x0000180001097983 */ /* 0x000ea80000100800 */
        /* <DEDUP_REMOVED lines=8> */
[----:B--2---:R-:W-:-:S03]  /*3720*/  ISETP.NE.AND P5, PT, R9, RZ, PT ;  /* 0x000000ff0900720c */ /* 0x004fc60003fa5270 */
[----:B------:R-:W2:Y:S04]  /*3730*/  LDL R9, [R1+0x20] ;  /* 0x0000200001097983 */ /* 0x000ea80000100800 */
[----:B------:R-:W-:Y:S04]  /*3740*/  STL [R1+0x20], RZ ;  /* 0x000020ff01007387 */ /* 0x000fe80000100800 */
[----:B------:R-:W-:Y:S04]  /*3750*/  STL [R43+-0x4], R7 ;  /* 0xfffffc072b007387 */ /* 0x000fe80000100800 */
[----:B------:R-:W-:Y:S04]  /*3760*/  STL [R41+-0x4], R7 ;  /* 0xfffffc0729007387 */ /* 0x000fe80000100800 */
[----:B------:R0:W-:Y:S04]  /*3770*/  STL [R20+-0x4], R7 ;  /* 0xfffffc0714007387 */ /* 0x0001e80000100800 */
[----:B------:R-:W-:Y:S04]  /*3780*/  STL [R26+-0x4], R7 ;  /* 0xfffffc071a007387 */ /* 0x000fe80000100800 */
[----:B------:R-:W-:Y:S04]  /*3790*/  STL [R70+-0x4], R7 ;  /* 0xfffffc0746007387 */ /* 0x000fe80000100800 */
[----:B------:R-:W-:Y:S04]  /*37a0*/  STL [R72+-0x4], R7 ;  /* 0xfffffc0748007387 */ /* 0x000fe80000100800 */
[----:B------:R-:W-:Y:S04]  /*37b0*/  STL [R27+-0x4], R7 ;  /* 0xfffffc071b007387 */ /* 0x000fe80000100800 */
[----:B------:R-:W-:Y:S04]  /*37c0*/  STL [R82+-0x4], R7 ;  /* 0xfffffc0752007387 */ /* 0x000fe80000100800 */
[----:B------:R1:W-:Y:S04]  /*37d0*/  STL [R19+-0x4], R7 ;  /* 0xfffffc0713007387 */ /* 0x0003e80000100800 */
[----:B------:R-:W4:Y:S04]  /*37e0*/  LDL R17, [R1+0x4] ;  /* 0x0000040001117983 */ /* 0x000f280000100800 */
[----:B0-----:R-:W5:Y:S01]  /*37f0*/  LDL R20, [R1] ;  /* 0x0000000001147983 */ /* 0x001f620000100800 */
[----:B---3--:R-:W-:Y:S01]  /*3800*/  ISETP.NE.AND P6, PT, R11, RZ, PT ;  /* 0x000000ff0b00720c */ /* 0x008fe20003fc5270 */
[----:B------:R-:W-:Y:S01]  /*3810*/  IMAD.MOV.U32 R13, RZ, RZ, 0x2 ;  /* 0x00000002ff0d7424 */ /* 0x000fe200078e00ff */
[----:B------:R-:W-:Y:S01]  /*3820*/  SEL R11, RZ, 0x1, !P0 ;  /* 0x00000001ff0b7807 */ /* 0x000fe20004000000 */
[----:B------:R-:W-:Y:S01]  /*3830*/  @!P0 IMAD.MOV R13, RZ, RZ, 0x1 ;  /* 0x00000001ff0d8424 */ /* 0x000fe200078e02ff */
[----:B------:R-:W-:Y:S01]  /*3840*/  ISETP.NE.AND P0, PT, R15, RZ, PT ;  /* 0x000000ff0f00720c */ /* 0x000fe20003f05270 */
[----:B-1----:R-:W3:Y:S04]  /*3850*/  LDL R19, [R1+0xc] ;  /* 0x00000c0001137983 */ /* 0x002ee80000100800 */
[----:B------:R-:W2:Y:S08]  /*3860*/  LDL R15, [R1+0x8] ;  /* 0x00000800010f7983 */ /* 0x000eb00000100800 */
[----:B------:R-:W-:-:S04]  /*3870*/  @!P0 IMAD.MOV R13, RZ, RZ, R11 ;  /* 0x000000ffff0d8224 */ /* 0x000fc800078e020b */
[C---:B------:R-:W-:Y:S01]  /*3880*/  VIADD R11, R13.reuse, 0x1 ;  /* 0x000000010d0b7836 */ /* 0x040fe20000000000 */
[----:B------:R-:W-:-:S05]  /*3890*/  @!P1 IADD3 R11, PT, PT, R13, RZ, RZ ;  /* 0x000000ff0d0b9210 */ /* 0x000fca0007ffe0ff */
[----:B------:R-:W-:Y:S02]  /*38a0*/  VIADD R13, R11, 0x1 ;  /* 0x000000010b0d7836 */ /* 0x000fe40000000000 */
[----:B------:R-:W-:Y:S01]  /*38b0*/  @!P2 IMAD.MOV R13, RZ, RZ, R11 ;  /* 0x000000ffff0da224 */ /* 0x000fe200078e020b */
[----:B----4-:R-:W-:Y:S02]  /*38c0*/  ISETP.NE.AND P2, PT, R17, RZ, PT ;  /* 0x000000ff1100720c */ /* 0x010fe40003f45270 */
[----:B------:R-:W4:Y:S01]  /*38d0*/  LDL R17, [R1+0x10] ;  /* 0x0000100001117983 */ /* 0x000f220000100800 */
[----:B-----5:R-:W-:-:S03]  /*38e0*/  ISETP.NE.AND P0, PT, R20, RZ, PT ;  /* 0x000000ff1400720c */ /* 0x020fc60003f05270 */
[----:B------:R-:W5:Y:S01]  /*38f0*/  LDL R20, [R1+0x14] ;  /* 0x0000140001147983 */ /* 0x000f620000100800 */
[----:B------:R-:W-:Y:S02]  /*3900*/  VIADD R11, R13, 0x1 ;  /* 0x000000010d0b7836 */ /* 0x000fe40000000000 */
[----:B------:R-:W-:-:S04]  /*3910*/  @!P3 IMAD.MOV R11, RZ, RZ, R13 ;  /* 0x000000ffff0bb224 */ /* 0x000fc800078e020d */
[----:B------:R-:W-:Y:S02]  /*3920*/  VIADD R13, R11, 0x1 ;  /* 0x000000010b0d7836 */ /* 0x000fe40000000000 */
[----:B------:R-:W-:Y:S01]  /*3930*/  @!P4 IMAD.MOV R13, RZ, RZ, R11 ;  /* 0x000000ffff0dc224 */ /* 0x000fe200078e020b */
[----:B--2---:R-:W-:Y:S01]  /*3940*/  ISETP.NE.AND P1, PT, R15, RZ, PT ;  /* 0x000000ff0f00720c */ /* 0x004fe20003f25270 */
[----:B------:R-:W2:Y:S02]  /*3950*/  LDL R11, [R1+0x18] ;  /* 0x00001800010b7983 */ /* 0x000ea40000100800 */
[----:B------:R-:W-:Y:S02]  /*3960*/  VIADD R15, R13, 0x1 ;  /* 0x000000010d0f7836 */ /* 0x000fe40000000000 */
[----:B------:R-:W-:Y:S01]  /*3970*/  @!P5 IMAD.MOV R15, RZ, RZ, R13 ;  /* 0x000000ffff0fd224 */ /* 0x000fe200078e020d */
[----:B------:R-:W-:Y:S04]  /*3980*/  STL [R1], RZ ;  /* 0x000000ff01007387 */ /* 0x000fe80000100800 */
[----:B------:R-:W2:Y:S04]  /*3990*/  LDL R13, [R1+0x1c] ;  /* 0x00001c00010d7983 */ /* 0x000ea80000100800 */
[----:B------:R-:W-:Y:S04]  /*39a0*/  STL [R1+0x4], RZ ;  /* 0x000004ff01007387 */ /* 0x000fe80000100800 */
[----:B------:R-:W-:Y:S04]  /*39b0*/  STL [R1+0x8], RZ ;  /* 0x000008ff01007387 */ /* 0x000fe80000100800 */
[----:B------:R-:W-:Y:S04]  /*39c0*/  STL [R1+0xc], RZ ;  /* 0x00000cff01007387 */ /* 0x000fe80000100800 */
[----:B------:R-:W-:Y:S04]  /*39d0*/  STL [R1+0x10], RZ ;  /* 0x000010ff01007387 */ /* 0x000fe80000100800 */
[----:B------:R-:W-:Y:S04]  /*39e0*/  STL [R1+0x14], RZ ;  /* 0x000014ff01007387 */ /* 0x000fe80000100800 */
[----:B------:R-:W-:Y:S04]  /*39f0*/  STL [R1+0x18], RZ ;  /* 0x000018ff01007387 */ /* 0x000fe80000100800 */
[----:B------:R-:W-:Y:S01]  /*3a00*/  STL [R1+0x1c], RZ ;  /* 0x00001cff01007387 */ /* 0x000fe20000100800 */
[----:B------:R-:W-:Y:S01]  /*3a10*/  MOV R41, 0x2 ;  /* 0x0000000200297802 */ /* 0x000fe20000000f00 */
[----:B------:R-:W-:Y:S01]  /*3a20*/  @!P2 IMAD.MOV R41, RZ, RZ, 0x1 ;  /* 0x00000001ff29a424 */ /* 0x000fe200078e02ff */
[----:B------:R-:W-:-:S02]  /*3a30*/  SEL R35, RZ, 0x1, !P2 ;  /* 0x00000001ff237807 */ /* 0x000fc40005000000 */
[----:B---3--:R-:W-:-:S03]  /*3a40*/  ISETP.NE.AND P4, PT, R19, RZ, PT ;  /* 0x000000ff1300720c */ /* 0x008fc60003f85270 */
[----:B------:R-:W-:-:S04]  /*3a50*/  @!P0 IMAD.MOV R41, RZ, RZ, R35 ;  /* 0x000000ffff298224 */ /* 0x000fc800078e0223 */
[----:B------:R-:W-:Y:S02]  /*3a60*/  VIADD R35, R41, 0x1 ;  /* 0x0000000129237836 */ /* 0x000fe40000000000 */
[----:B------:R-:W-:Y:S01]  /*3a70*/  @!P1 IMAD.MOV R35, RZ, RZ, R41 ;  /* 0x000000ffff239224 */ /* 0x000fe200078e0229 */
[----:B----4-:R-:W-:Y:S02]  /*3a80*/  ISETP.NE.AND P3, PT, R17, RZ, PT ;  /* 0x000000ff1100720c */ /* 0x010fe40003f65270 */
[----:B------:R-:W3:Y:S04]  /*3a90*/  LDL R17, [R1+0x20] ;  /* 0x0000200001117983 */ /* 0x000ee80000100800 */
[----:B------:R-:W-:Y:S04]  /*3aa0*/  STL [R1+0x20], RZ ;  /* 0x000020ff01007387 */ /* 0x000fe80000100800 */
[----:B------:R-:W-:Y:S04]  /*3ab0*/  STL [R39+-0x4], R7 ;  /* 0xfffffc0727007387 */ /* 0x000fe80000100800 */
[----:B------:R-:W-:Y:S04]  /*3ac0*/  STL [R37+-0x4], R7 ;  /* 0xfffffc0725007387 */ /* 0x000fe80000100800 */
[----:B------:R-:W-:Y:S04]  /*3ad0*/  STL [R22+-0x4], R7 ;  /* 0xfffffc0716007387 */ /* 0x000fe80000100800 */
[----:B------:R-:W-:Y:S04]  /*3ae0*/  STL [R24+-0x4], R7 ;  /* 0xfffffc0718007387 */ /* 0x000fe80000100800 */
[----:B------:R-:W-:Y:S01]  /*3af0*/  STL [R36+-0x4], R7 ;  /* 0xfffffc0724007387 */ /* 0x000fe20000100800 */
[----:B-----5:R-:W-:-:S03]  /*3b00*/  ISETP.NE.AND P2, PT, R20, RZ, PT ;  /* 0x000000ff1400720c */ /* 0x020fc60003f45270 */
[----:B------:R-:W-:Y:S04]  /*3b10*/  STL [R68+-0x4], R7 ;  /* 0xfffffc0744007387 */ /* 0x000fe80000100800 */
[----:B------:R0:W-:Y:S04]  /*3b20*/  STL [R25+-0x4], R7 ;  /* 0xfffffc0719007387 */ /* 0x0001e80000100800 */
[----:B------:R-:W-:Y:S04]  /*3b30*/  STL [R80+-0x4], R7 ;  /* 0xfffffc0750007387 */ /* 0x000fe80000100800 */
[----:B------:R1:W-:Y:S04]  /*3b40*/  STL [R21+-0x4], R7 ;  /* 0xfffffc0715007387 */ /* 0x0003e80000100800 */
[----:B------:R-:W4:Y:S04]  /*3b50*/  LDL R20, [R1] ;  /* 0x0000000001147983 */ /* 0x000f280000100800 */
[----:B------:R-:W5:Y:S04]  /*3b60*/  LDL R19, [R1+0x4] ;  /* 0x0000040001137983 */ /* 0x000f680000100800 */
[----:B------:R-:W3:Y:S04]  /*3b70*/  LDL R27, [R1+0x8] ;  /* 0x00000800011b7983 */ /* 0x000ee80000100800 */
[----:B------:R-:W3:Y:S04]  /*3b80*/  LDL R26, [R1+0xc] ;  /* 0x00000c00011a7983 */ /* 0x000ee80000100800 */
[----:B0-----:R-:W3:Y:S04]  /*3b90*/  LDL R25, [R1+0x10] ;  /* 0x0000100001197983 */ /* 0x001ee80000100800 */
[----:B------:R-:W3:Y:S04]  /*3ba0*/  LDL R24, [R1+0x14] ;  /* 0x0000140001187983 */ /* 0x000ee80000100800 */
[----:B------:R-:W3:Y:S04]  /*3bb0*/  LDL R23, [R1+0x18] ;  /* 0x0000180001177983 */ /* 0x000ee80000100800 */
[----:B------:R-:W3:Y:S04]  /*3bc0*/  LDL R22, [R1+0x1c] ;  /* 0x00001c0001167983 */ /* 0x000ee80000100800 */
[----:B-1----:R-:W3:Y:S04]  /*3bd0*/  LDL R21, [R1+0x20] ;  /* 0x0000200001157983 */ /* 0x002ee80000100800 */
        /* <DEDUP_REMOVED lines=10> */
[----:B------:R0:W-:Y:S04]  /*3c80*/  STL [R33+-0x4], R7 ;  /* 0xfffffc0721007387 */ /* 0x0001e80000100800 */
[----:B------:R1:W-:Y:S04]  /*3c90*/  STL [R28+-0x4], R7 ;  /* 0xfffffc071c007387 */ /* 0x0003e80000100800 */
[----:B------:R2:W-:Y:S04]  /*3ca0*/  STL [R30+-0x4], R7 ;  /* 0xfffffc071e007387 */ /* 0x0005e80000100800 */
[----:B------:R-:W-:Y:S04]  /*3cb0*/  STL [R32+-0x4], R7 ;  /* 0xfffffc0720007387 */ /* 0x000fe80000100800 */
[----:B------:R2:W-:Y:S04]  /*3cc0*/  STL [R34+-0x4], R7 ;  /* 0xfffffc0722007387 */ /* 0x0005e80000100800 */
[----:B------:R2:W-:Y:S04]  /*3cd0*/  STL [R31+-0x4], R7 ;  /* 0xfffffc071f007387 */ /* 0x0005e80000100800 */
[----:B------:R-:W-:Y:S04]  /*3ce0*/  STL [R78+-0x4], R7 ;  /* 0xfffffc074e007387 */ /* 0x000fe80000100800 */
[----:B------:R-:W-:Y:S04]  /*3cf0*/  STL [R51+-0x4], R7 ;  /* 0xfffffc0733007387 */ /* 0x000fe80000100800 */
[----:B------:R-:W3:Y:S04]  /*3d00*/  LDL R29, [R1+0x4] ;  /* 0x00000400011d7983 */ /* 0x000ee80000100800 */
[----:B------:R-:W3:Y:S04]  /*3d10*/  LDL R37, [R1] ;  /* 0x0000000001257983 */ /* 0x000ee80000100800 */
[----:B------:R-:W3:Y:S04]  /*3d20*/  LDL R36, [R1+0x8] ;  /* 0x0000080001247983 */ /* 0x000ee80000100800 */
[----:B0-----:R-:W3:Y:S04]  /*3d30*/  LDL R33, [R1+0xc] ;  /* 0x00000c0001217983 */ /* 0x001ee80000100800 */
[----:B-1----:R-:W3:Y:S04]  /*3d40*/  LDL R28, [R1+0x10] ;  /* 0x00001000011c7983 */ /* 0x002ee80000100800 */
[----:B--2---:R-:W2:Y:S04]  /*3d50*/  LDL R30, [R1+0x14] ;  /* 0x00001400011e7983 */ /* 0x004ea80000100800 */
[----:B------:R-:W2:Y:S04]  /*3d60*/  LDL R34, [R1+0x18] ;  /* 0x0000180001227983 */ /* 0x000ea80000100800 */
[----:B------:R-:W2:Y:S04]  /*3d70*/  LDL R31, [R1+0x1c] ;  /* 0x00001c00011f7983 */ /* 0x000ea80000100800 */
        /* <DEDUP_REMOVED lines=12> */
[----:B------:R0:W-:Y:S01]  /*3e40*/  STL [R46+-0x4], R7 ;  /* 0xfffffc072e007387 */ /* 0x0001e20000100800 */
[----:B------:R-:W-:-:S03]  /*3e50*/  VIADD R39, R35, 0x1 ;  /* 0x0000000123277836 */ /* 0x000fc60000000000 */
[----:B------:R-:W-:Y:S01]  /*3e60*/  STL [R48+-0x4], R7 ;  /* 0xfffffc0730007387 */ /* 0x000fe20000100800 */
[----:B------:R-:W-:-:S03]  /*3e70*/  @!P4 IMAD.MOV R39, RZ, RZ, R35 ;  /* 0x000000ffff27c224 */ /* 0x000fc600078e0223 */
[----:B------:R-:W-:Y:S04]  /*3e80*/  STL [R62+-0x4], R7 ;  /* 0xfffffc073e007387 */ /* 0x000fe80000100800 */
[----:B------:R-:W-:Y:S04]  /*3e90*/  STL [R64+-0x4], R7 ;  /* 0xfffffc0740007387 */ /* 0x000fe80000100800 */
[----:B------:R1:W-:Y:S04]  /*3ea0*/  STL [R47+-0x4], R7 ;  /* 0xfffffc072f007387 */ /* 0x0003e80000100800 */
[----:B------:R-:W-:Y:S01]  /*3eb0*/  STL [R76+-0x4], R7 ;  /* 0xfffffc074c007387 */ /* 0x000fe20000100800 */
[----:B------:R-:W-:-:S03]  /*3ec0*/  VIADD R35, R39, 0x1 ;  /* 0x0000000127237836 */ /* 0x000fc60000000000 */
[----:B------:R1:W-:Y:S01]  /*3ed0*/  STL [R49+-0x4], R7 ;  /* 0xfffffc0731007387 */ /* 0x0003e20000100800 */
[----:B------:R-:W-:-:S03]  /*3ee0*/  @!P3 IMAD.MOV R35, RZ, RZ, R39 ;  /* 0x000000ffff23b224 */ /* 0x000fc600078e0227 */
[----:B------:R-:W2:Y:S04]  /*3ef0*/  LDL R91, [R1+0x4] ;  /* 0x00000400015b7983 */ /* 0x000ea80000100800 */
[----:B------:R-:W2:Y:S04]  /*3f00*/  LDL R39, [R1] ;  /* 0x0000000001277983 */ /* 0x000ea80000100800 */
[----:B------:R-:W2:Y:S04]  /*3f10*/  LDL R41, [R1+0x8] ;  /* 0x0000080001297983 */ /* 0x000ea80000100800 */
[----:B------:R-:W2:Y:S04]  /*3f20*/  LDL R43, [R1+0xc] ;  /* 0x00000c00012b7983 */ /* 0x000ea80000100800 */
[----:B------:R-:W2:Y:S04]  /*3f30*/  LDL R45, [R1+0x10] ;  /* 0x00001000012d7983 */ /* 0x000ea80000100800 */
[----:B0-----:R-:W2:Y:S04]  /*3f40*/  LDL R46, [R1+0x14] ;  /* 0x00001400012e7983 */ /* 0x001ea80000100800 */
[----:B-1----:R-:W2:Y:S04]  /*3f50*/  LDL R47, [R1+0x18] ;  /* 0x00001800012f7983 */ /* 0x002ea80000100800 */
[----:B------:R-:W2:Y:S04]  /*3f60*/  LDL R48, [R1+0x1c] ;  /* 0x00001c0001307983 */ /* 0x000ea80000100800 */
[----:B------:R-:W2:Y:S04]  /*3f70*/  LDL R49, [R1+0x20] ;  /* 0x0000200001317983 */ /* 0x000ea80000100800 */
        /* <DEDUP_REMOVED lines=13> */
[----:B------:R0:W-:Y:S04]  /*4050*/  STL [R58+-0x4], R7 ;  /* 0xfffffc073a007387 */ /* 0x0001e80000100800 */
[----:B------:R-:W-:Y:S04]  /*4060*/  STL [R60+-0x4], R7 ;  /* 0xfffffc073c007387 */ /* 0x000fe80000100800 */
[----:B------:R-:W-:Y:S04]  /*4070*/  STL [R55+-0x4], R7 ;  /* 0xfffffc0737007387 */ /* 0x000fe80000100800 */
[----:B------:R-:W-:Y:S04]  /*4080*/  STL [R74+-0x4], R7 ;  /* 0xfffffc074a007387 */ /* 0x000fe80000100800 */
[----:B------:R1:W-:Y:S04]  /*4090*/  STL [R57+-0x4], R7 ;  /* 0xfffffc0739007387 */ /* 0x0003e80000100800 */
[----:B------:R-:W2:Y:S04]  /*40a0*/  LDL R53, [R1+0x4] ;  /* 0x0000040001357983 */ /* 0x000ea80000100800 */
[----:B------:R-:W2:Y:S04]  /*40b0*/  LDL R51, [R1] ;  /* 0x0000000001337983 */ /* 0x000ea80000100800 */
[----:B------:R-:W2:Y:S04]  /*40c0*/  LDL R61, [R1+0x8] ;  /* 0x00000800013d7983 */ /* 0x000ea80000100800 */
[----:B------:R-:W2:Y:S04]  /*40d0*/  LDL R59, [R1+0xc] ;  /* 0x00000c00013b7983 */ /* 0x000ea80000100800 */
[----:B0-----:R-:W2:Y:S04]  /*40e0*/  LDL R58, [R1+0x10] ;  /* 0x00001000013a7983 */ /* 0x001ea80000100800 */
[----:B-1----:R-:W2:Y:S04]  /*40f0*/  LDL R57, [R1+0x14] ;  /* 0x0000140001397983 */ /* 0x002ea80000100800 */
[----:B------:R-:W2:Y:S04]  /*4100*/  LDL R55, [R1+0x18] ;  /* 0x0000180001377983 */ /* 0x000ea80000100800 */
        /* <DEDUP_REMOVED lines=13> */
[----:B------:R0:W-:Y:S04]  /*41e0*/  STL [R42+-0x4], R7 ;  /* 0xfffffc072a007387 */ /* 0x0001e80000100800 */
[----:B------:R1:W-:Y:S04]  /*41f0*/  STL [R44+-0x4], R7 ;  /* 0xfffffc072c007387 */ /* 0x0003e80000100800 */
[----:B------:R4:W-:Y:S04]  /*4200*/  STL [R54+-0x4], R7 ;  /* 0xfffffc0736007387 */ /* 0x0009e80000100800 */
[----:B------:R-:W-:Y:S04]  /*4210*/  STL [R118+-0x4], R7 ;  /* 0xfffffc0776007387 */ /* 0x000fe80000100800 */
[----:B------:R5:W-:Y:S04]  /*4220*/  STL [R65+-0x4], R7 ;  /* 0xfffffc0741007387 */ /* 0x000be80000100800 */
[----:B------:R3:W-:Y:S04]  /*4230*/  STL [R66+-0x4], R7 ;  /* 0xfffffc0742007387 */ /* 0x0007e80000100800 */
[----:B------:R3:W-:Y:S04]  /*4240*/  STL [R67+-0x4], R7 ;  /* 0xfffffc0743007387 */ /* 0x0007e80000100800 */
[----:B------:R-:W2:Y:S04]  /*4250*/  LDL R60, [R1+0x4] ;  /* 0x00000400013c7983 */ /* 0x000ea80000100800 */
[----:B------:R-:W2:Y:S04]  /*4260*/  LDL R62, [R1] ;  /* 0x00000000013e7983 */ /* 0x000ea80000100800 */
[----:B------:R-:W2:Y:S04]  /*4270*/  LDL R63, [R1+0x8] ;  /* 0x00000800013f7983 */ /* 0x000ea80000100800 */
[----:B0-----:R-:W2:Y:S04]  /*4280*/  LDL R42, [R1+0xc] ;  /* 0x00000c00012a7983 */ /* 0x001ea80000100800 */
[----:B-1----:R-:W2:Y:S04]  /*4290*/  LDL R44, [R1+0x10] ;  /* 0x00001000012c7983 */ /* 0x002ea80000100800 */
[----:B----4-:R-:W4:Y:S04]  /*42a0*/  LDL R54, [R1+0x14] ;  /* 0x0000140001367983 */ /* 0x010f280000100800 */
[----:B------:R-:W4:Y:S04]  /*42b0*/  LDL R64, [R1+0x18] ;  /* 0x0000180001407983 */ /* 0x000f280000100800 */
[----:B-----5:R-:W5:Y:S04]  /*42c0*/  LDL R65, [R1+0x1c] ;  /* 0x00001c0001417983 */ /* 0x020f680000100800 */
[----:B---3--:R-:W3:Y:S04]  /*42d0*/  LDL R66, [R1+0x20] ;  /* 0x0000200001427983 */ /* 0x008ee80000100800 */
        /* <DEDUP_REMOVED lines=16> */
[----:B------:R1:W-:Y:S04]  /*43e0*/  STL [R56+-0x4], R7 ;  /* 0xfffffc0738007387 */ /* 0x0003e80000100800 */
[----:B------:R-:W-:Y:S04]  /*43f0*/  STL [R122+-0x4], R7 ;  /* 0xfffffc077a007387 */ /* 0x000fe80000100800 */
[----:B------:R-:W3:Y:S04]  /*4400*/  LDL R72, [R1+0x4] ;  /* 0x0000040001487983 */ /* 0x000ee80000100800 */
[----:B------:R-:W3:Y:S04]  /*4410*/  LDL R68, [R1] ;  /* 0x0000000001447983 */ /* 0x000ee80000100800 */
[----:B------:R-:W3:Y:S04]  /*4420*/  LDL R70, [R1+0x8] ;  /* 0x0000080001467983 */ /* 0x000ee80000100800 */
[----:B------:R-:W3:Y:S04]  /*4430*/  LDL R67, [R1+0xc] ;  /* 0x00000c0001437983 */ /* 0x000ee80000100800 */
[----:B0-----:R-:W3:Y:S04]  /*4440*/  LDL R12, [R1+0x10] ;  /* 0x00001000010c7983 */ /* 0x001ee80000100800 */
[----:B-1----:R-:W3:Y:S04]  /*4450*/  LDL R56, [R1+0x14] ;  /* 0x0000140001387983 */ /* 0x002ee80000100800 */
[----:B------:R-:W3:Y:S04]  /*4460*/  LDL R38, [R1+0x18] ;  /* 0x0000180001267983 */ /* 0x000ee80000100800 */
[----:B------:R-:W3:Y:S04]  /*4470*/  LDL R16, [R1+0x1c] ;  /* 0x00001c0001107983 */ /* 0x000ee80000100800 */
[----:B------:R-:W3:Y:S04]  /*4480*/  LDL R14, [R1+0x20] ;  /* 0x00002000010e7983 */ /* 0x000ee80000100800 */
        /* <DEDUP_REMOVED lines=14> */
[----:B------:R1:W-:Y:S04]  /*4570*/  STL [R10+-0x4], R7 ;  /* 0xfffffc070a007387 */ /* 0x0003e80000100800 */
[----:B------:R-:W-:Y:S04]  /*4580*/  STL [R96+-0x4], R7 ;  /* 0xfffffc0760007387 */ /* 0x000fe80000100800 */
[----:B------:R-:W-:Y:S04]  /*4590*/  STL [R40+-0x4], R7 ;  /* 0xfffffc0728007387 */ /* 0x000fe80000100800 */
[----:B------:R-:W-:Y:S04]  /*45a0*/  STL [R104+-0x4], R7 ;  /* 0xfffffc0768007387 */ /* 0x000fe80000100800 */
[----:B------:R-:W3:Y:S04]  /*45b0*/  LDL R82, [R1+0x4] ;  /* 0x0000040001527983 */ /* 0x000ee80000100800 */
[----:B------:R-:W3:Y:S04]  /*45c0*/  LDL R80, [R1] ;  /* 0x0000000001507983 */ /* 0x000ee80000100800 */
[----:B------:R-:W3:Y:S04]  /*45d0*/  LDL R78, [R1+0x8] ;  /* 0x00000800014e7983 */ /* 0x000ee80000100800 */
[----:B------:R-:W3:Y:S04]  /*45e0*/  LDL R76, [R1+0xc] ;  /* 0x00000c00014c7983 */ /* 0x000ee80000100800 */
[----:B------:R-:W3:Y:S04]  /*45f0*/  LDL R74, [R1+0x10] ;  /* 0x00001000014a7983 */ /* 0x000ee80000100800 */
[----:B0-----:R-:W3:Y:S04]  /*4600*/  LDL R5, [R1+0x14] ;  /* 0x0000140001057983 */ /* 0x001ee80000100800 */
[----:B-1----:R-:W3:Y:S04]  /*4610*/  LDL R6, [R1+0x18] ;  /* 0x0000180001067983 */ /* 0x002ee80000100800 */
        /* <DEDUP_REMOVED lines=11> */
[----:B------:R0:W-:Y:S04]  /*46d0*/  STL [R88+-0x4], R7 ;  /* 0xfffffc0758007387 */ /* 0x0001e80000100800 */
[----:B------:R1:W-:Y:S04]  /*46e0*/  STL [R86+-0x4], R7 ;  /* 0xfffffc0756007387 */ /* 0x0003e80000100800 */
[----:B------:R-:W-:Y:S04]  /*46f0*/  STL [R3+-0x4], R7 ;  /* 0xfffffc0703007387 */ /* 0x000fe80000100800 */
[----:B------:R-:W-:Y:S04]  /*4700*/  STL [R2+-0x4], R7 ;  /* 0xfffffc0702007387 */ /* 0x000fe80000100800 */
[----:B------:R2:W-:Y:S04]  /*4710*/  STL [R4+-0x4], R7 ;  /* 0xfffffc0704007387 */ /* 0x0005e80000100800 */
[----:B------:R4:W-:Y:S04]  /*4720*/  STL [R8+-0x4], R7 ;  /* 0xfffffc0708007387 */ /* 0x0009e80000100800 */
[----:B------:R-:W-:Y:S04]  /*4730*/  STL [R94+-0x4], R7 ;  /* 0xfffffc075e007387 */ /* 0x000fe80000100800 */
[----:B------:R-:W-:Y:S04]  /*4740*/  STL [R18+-0x4], R7 ;  /* 0xfffffc0712007387 */ /* 0x000fe80000100800 */
[----:B------:R5:W-:Y:S04]  /*4750*/  STL [R102+-0x4], R7 ;  /* 0xfffffc0766007387 */ /* 0x000be80000100800 */
[----:B------:R-:W3:Y:S04]  /*4760*/  LDL R89, [R1+0x4] ;  /* 0x0000040001597983 */ /* 0x000ee80000100800 */
[----:B------:R-:W3:Y:S04]  /*4770*/  LDL R90, [R1] ;  /* 0x00000000015a7983 */ /* 0x000ee80000100800 */
[----:B0-----:R-:W3:Y:S04]  /*4780*/  LDL R88, [R1+0x8] ;  /* 0x0000080001587983 */ /* 0x001ee80000100800 */
[----:B------:R-:W3:Y:S04]  /*4790*/  LDL R87, [R1+0xc] ;  /* 0x00000c0001577983 */ /* 0x000ee80000100800 */
[----:B-1----:R-:W3:Y:S04]  /*47a0*/  LDL R86, [R1+0x10] ;  /* 0x0000100001567983 */ /* 0x002ee80000100800 */
[----:B------:R-:W3:Y:S04]  /*47b0*/  LDL R40, [R1+0x14] ;  /* 0x0000140001287983 */ /* 0x000ee80000100800 */
[----:B--2---:R-:W2:Y:S04]  /*47c0*/  LDL R4, [R1+0x18] ;  /* 0x0000180001047983 */ /* 0x004ea80000100800 */
[----:B------:R-:W2:Y:S04]  /*47d0*/  LDL R3, [R1+0x1c] ;  /* 0x00001c0001037983 */ /* 0x000ea80000100800 */
[----:B------:R-:W2:Y:S01]  /*47e0*/  LDL R2, [R1+0x20] ;  /* 0x0000200001027983 */ /* 0x000ea20000100800 */
[----:B------:R-:W-:-:S02]  /*47f0*/  ISETP.NE.AND P0, PT, R11, RZ, PT ;  /* 0x000000ff0b00720c */ /* 0x000fc40003f05270 */
[----:B------:R-:W-:Y:S02]  /*4800*/  ISETP.NE.AND P5, PT, R19, RZ, PT ;  /* 0x000000ff1300720c */ /* 0x000fe40003fa5270 */
[----:B------:R-:W-:Y:S02]  /*4810*/  ISETP.NE.AND P1, PT, R20, RZ, PT ;  /* 0x000000ff1400720c */ /* 0x000fe40003f25270 */
[----:B----4-:R-:W-:Y:S01]  /*4820*/  IADD3 R8, PT, PT, R35, 0x1, RZ ;  /* 0x0000000123087810 */ /* 0x010fe20007ffe0ff */
[----:B------:R-:W-:Y:S01]  /*4830*/  @!P2 IMAD.MOV R8, RZ, RZ, R35 ;  /* 0x000000ffff08a224 */ /* 0x000fe200078e0223 */
[----:B------:R-:W-:Y:S02]  /*4840*/  ISETP.NE.AND P4, PT, R29, RZ, PT ;  /* 0x000000ff1d00720c */ /* 0x000fe40003f85270 */
[----:B------:R-:W-:Y:S01]  /*4850*/  ISETP.NE.AND P3, PT, R27, RZ, PT ;  /* 0x000000ff1b00720c */ /* 0x000fe20003f65270 */
[----:B------:R-:W-:Y:S02]  /*4860*/  VIADD R11, R8, 0x1 ;  /* 0x00000001080b7836 */ /* 0x000fe40000000000 */
[----:B------:R-:W-:Y:S01]  /*4870*/  @!P0 IMAD.MOV R11, RZ, RZ, R8 ;  /* 0x000000ffff0b8224 */ /* 0x000fe200078e0208 */
[----:B------:R-:W-:Y:S01]  /*4880*/  SEL R8, RZ, 0x1, !P5 ;  /* 0x00000001ff087807 */ /* 0x000fe20006800000 */
[----:B-----5:R-:W-:Y:S01]  /*4890*/  VIADD R7, R15, 0x1 ;  /* 0x000000010f077836 */ /* 0x020fe20000000000 */
[----:B------:R-:W-:Y:S01]  /*48a0*/  ISETP.NE.AND P2, PT, R37, RZ, PT ;  /* 0x000000ff2500720c */ /* 0x000fe20003f45270 */
[----:B------:R-:W-:Y:S01]  /*48b0*/  @!P6 IMAD.MOV R7, RZ, RZ, R15 ;  /* 0x000000ffff07e224 */ /* 0x000fe200078e020f */
[----:B------:R-:W-:Y:S01]  /*48c0*/  ISETP.NE.AND P0, PT, R26, RZ, PT ;  /* 0x000000ff1a00720c */ /* 0x000fe20003f05270 */
[----:B------:R-:W-:-:S02]  /*48d0*/  IMAD.MOV.U32 R15, RZ, RZ, 0x2 ;  /* 0x00000002ff0f7424 */ /* 0x000fc400078e00ff */
[----:B------:R-:W-:Y:S02]  /*48e0*/  HFMA2 R19, -RZ, RZ, 0, 1.1920928955078125e-07 ;  /* 0x00000002ff137431 */ /* 0x000fe400000001ff */
[----:B------:R-:W-:Y:S02]  /*48f0*/  @!P5 IMAD.MOV R15, RZ, RZ, 0x1 ;  /* 0x00000001ff0fd424 */ /* 0x000fe400078e02ff */
[----:B------:R-:W-:Y:S01]  /*4900*/  @!P1 IMAD.MOV R15, RZ, RZ, R8 ;  /* 0x000000ffff0f9224 */ /* 0x000fe200078e0208 */
[----:B------:R-:W-:Y:S02]  /*4910*/  ISETP.NE.AND P1, PT, R36, RZ, PT ;  /* 0x000000ff2400720c */ /* 0x000fe40003f25270 */
[----:B------:R-:W-:Y:S01]  /*4920*/  SEL R18, RZ, 0x1, !P4 ;  /* 0x00000001ff127807 */ /* 0x000fe20006000000 */
[----:B------:R-:W-:Y:S02]  /*4930*/  VIADD R8, R15, 0x1 ;  /* 0x000000010f087836 */ /* 0x000fe40000000000 */
[----:B------:R-:W-:Y:S01]  /*4940*/  @!P4 IMAD.MOV R19, RZ, RZ, 0x1 ;  /* 0x00000001ff13c424 */ /* 0x000fe200078e02ff */
[----:B------:R-:W-:Y:S01]  /*4950*/  ISETP.NE.AND P4, PT, R33, RZ, PT ;  /* 0x000000ff2100720c */ /* 0x000fe20003f85270 */
[----:B------:R-:W-:Y:S01]  /*4960*/  @!P3 IMAD.MOV R8, RZ, RZ, R15 ;  /* 0x000000ffff08b224 */ /* 0x000fe200078e020f */
[----:B------:R-:W-:Y:S01]  /*4970*/  ISETP.NE.AND P5, PT, R25, RZ, PT ;  /* 0x000000ff1900720c */ /* 0x000fe20003fa5270 */
[----:B------:R-:W-:Y:S01]  /*4980*/  @!P2 IMAD.MOV R19, RZ, RZ, R18 ;  /* 0x000000ffff13a224 */ /* 0x000fe200078e0212 */
[----:B------:R-:W-:Y:S01]  /*4990*/  ISETP.NE.AND P3, PT, R13, RZ, PT ;  /* 0x000000ff0d00720c */ /* 0x000fe20003f65270 */
[----:B------:R-:W-:-:S02]  /*49a0*/  VIADD R15, R8, 0x1 ;  /* 0x00000001080f7836 */ /* 0x000fc40000000000 */
[----:B------:R-:W-:Y:S01]  /*49b0*/  @!P0 IMAD.MOV R15, RZ, RZ, R8 ;  /* 0x000000ffff0f8224 */ /* 0x000fe200078e0208 */
[----:B------:R-:W-:Y:S01]  /*49c0*/  ISETP.NE.AND P0, PT, R24, RZ, PT ;  /* 0x000000ff1800720c */ /* 0x000fe20003f05270 */
[----:B------:R-:W-:Y:S02]  /*49d0*/  VIADD R18, R19, 0x1 ;  /* 0x0000000113127836 */ /* 0x000fe40000000000 */
[----:B------:R-:W-:Y:S01]  /*49e0*/  @!P1 IMAD.MOV R18, RZ, RZ, R19 ;  /* 0x000000ffff129224 */ /* 0x000fe200078e0213 */
[----:B------:R-:W-:Y:S02]  /*49f0*/  ISETP.NE.AND P1, PT, R28, RZ, PT ;  /* 0x000000ff1c00720c */ /* 0x000fe40003f25270 */
[----:B------:R-:W-:Y:S01]  /*4a00*/  ISETP.NE.AND P2, PT, R9, RZ, PT ;  /* 0x000000ff0900720c */ /* 0x000fe20003f45270 */
[----:B------:R-:W-:Y:S02]  /*4a10*/  VIADD R9, R18, 0x1 ;  /* 0x0000000112097836 */ /* 0x000fe40000000000 */
[----:B------:R-:W-:-:S02]  /*4a20*/  VIADD R8, R15, 0x1 ;  /* 0x000000010f087836 */ /* 0x000fc40000000000 */
[----:B------:R-:W-:Y:S01]  /*4a30*/  @!P4 IMAD.MOV R9, RZ, RZ, R18 ;  /* 0x000000ffff09c224 */ /* 0x000fe200078e0212 */
[----:B------:R-:W-:Y:S01]  /*4a40*/  ISETP.NE.AND P4, PT, R23, RZ, PT ;  /* 0x000000ff1700720c */ /* 0x000fe20003f85270 */
[----:B------:R-:W-:Y:S01]  /*4a50*/  @!P5 IMAD.MOV R8, RZ, RZ, R15 ;  /* 0x000000ffff08d224 */ /* 0x000fe200078e020f */
[----:B------:R-:W-:Y:S01]  /*4a60*/  IADD3 R13, PT, PT, R11, 0x1, RZ ;  /* 0x000000010b0d7810 */ /* 0x000fe20007ffe0ff */
[----:B------:R-:W-:Y:S01]  /*4a70*/  @!P3 IMAD.MOV R13, RZ, RZ, R11 ;  /* 0x000000ffff0db224 */ /* 0x000fe200078e020b */
[----:B------:R-:W-:Y:S01]  /*4a80*/  ISETP.NE.AND P5, PT, R30, RZ, PT ;  /* 0x000000ff1e00720c */ /* 0x000fe20003fa5270 */
[----:B------:R-:W-:Y:S01]  /*4a90*/  VIADD R11, R8, 0x1 ;  /* 0x00000001080b7836 */ /* 0x000fe20000000000 */
[----:B------:R-:W-:Y:S01]  /*4aa0*/  ISETP.NE.AND P3, PT, R17, RZ, PT ;  /* 0x000000ff1100720c */ /* 0x000fe20003f65270 */
[----:B------:R-:W-:Y:S01]  /*4ab0*/  @!P0 IMAD.MOV R11, RZ, RZ, R8 ;  /* 0x000000ffff0b8224 */ /* 0x000fe200078e0208 */
[----:B------:R-:W-:Y:S01]  /*4ac0*/  ISETP.NE.AND P0, PT, R22, RZ, PT ;  /* 0x000000ff1600720c */ /* 0x000fe20003f05270 */
[C---:B------:R-:W-:Y:S01]  /*4ad0*/  VIADD R17, R9.reuse, 0x1 ;  /* 0x0000000109117836 */ /* 0x040fe20000000000 */
[----:B------:R-:W-:-:S02]  /*4ae0*/  @!P1 IADD3 R17, PT, PT, R9, RZ, RZ ;  /* 0x000000ff09119210 */ /* 0x000fc40007ffe0ff */
[----:B------:R-:W-:Y:S01]  /*4af0*/  ISETP.NE.AND P1, PT, R34, RZ, PT ;  /* 0x000000ff2200720c */ /* 0x000fe20003f25270 */
[----:B------:R-:W-:Y:S02]  /*4b00*/  VIADD R8, R7, 0x1 ;  /* 0x0000000107087836 */ /* 0x000fe40000000000 */
[----:B------:R-:W-:Y:S02]  /*4b10*/  VIADD R15, R11, 0x1 ;  /* 0x000000010b0f7836 */ /* 0x000fe40000000000 */
[----:B------:R-:W-:Y:S01]  /*4b20*/  @!P2 IMAD.MOV R8, RZ, RZ, R7 ;  /* 0x000000ffff08a224 */ /* 0x000fe200078e0207 */
[----:B------:R-:W-:Y:S01]  /*4b30*/  ISETP.NE.AND P2, PT, R91, RZ, PT ;  /* 0x000000ff5b00720c */ /* 0x000fe20003f45270 */
[----:B------:R-:W-:Y:S02]  /*4b40*/  @!P4 IMAD.MOV R15, RZ, RZ, R11 ;  /* 0x000000ffff0fc224 */ /* 0x000fe400078e020b */
[----:B------:R-:W-:Y:S01]  /*4b50*/  VIADD R18, R17, 0x1 ;  /* 0x0000000111127836 */ /* 0x000fe20000000000 */
[----:B------:R-:W-:Y:S01]  /*4b60*/  ISETP.NE.AND P4, PT, R31, RZ, PT ;  /* 0x000000ff1f00720c */ /* 0x000fe20003f85270 */
[----:B------:R-:W-:Y:S01]  /*4b70*/  @!P5 IMAD.MOV R18, RZ, RZ, R17 ;  /* 0x000000ffff12d224 */ /* 0x000fe200078e0211 */
[----:B------:R-:W-:-:S02]  /*4b80*/  ISETP.NE.AND P5, PT, R39, RZ, PT ;  /* 0x000000ff2700720c */ /* 0x000fc40003fa5270 */
[----:B------:R-:W-:Y:S01]  /*4b90*/  IADD3 R11, PT, PT, R15, 0x1, RZ ;  /* 0x000000010f0b7810 */ /* 0x000fe20007ffe0ff */
[----:B------:R-:W-:Y:S01]  /*4ba0*/  @!P0 IMAD.MOV R11, RZ, RZ, R15 ;  /* 0x000000ffff0b8224 */ /* 0x000fe200078e020f */
[----:B------:R-:W-:Y:S01]  /*4bb0*/  ISETP.NE.AND P0, PT, R21, RZ, PT ;  /* 0x000000ff1500720c */ /* 0x000fe20003f05270 */
[----:B------:R-:W-:Y:S02]  /*4bc0*/  VIADD R9, R13, 0x1 ;  /* 0x000000010d097836 */ /* 0x000fe40000000000 */
[----:B------:R-:W-:Y:S02]  /*4bd0*/  VIADD R7, R18, 0x1 ;  /* 0x0000000112077836 */ /* 0x000fe40000000000 */
[----:B------:R-:W-:Y:S01]  /*4be0*/  @!P3 IMAD.MOV R9, RZ, RZ, R13 ;  /* 0x000000ffff09b224 */ /* 0x000fe200078e020d */
[----:B------:R-:W-:Y:S01]  /*4bf0*/  ISETP.NE.AND P3, PT, R41, RZ, PT ;  /* 0x000000ff2900720c */ /* 0x000fe20003f65270 */
[----:B------:R-:W-:Y:S01]  /*4c00*/  @!P1 IMAD.MOV R7, RZ, RZ, R18 ;  /* 0x000000ffff079224 */ /* 0x000fe200078e0212 */
[----:B------:R-:W-:Y:S01]  /*4c10*/  ISETP.NE.AND P1, PT, R32, RZ, PT ;  /* 0x000000ff2000720c */ /* 0x000fe20003f25270 */
[----:B------:R-:W-:Y:S01]  /*4c20*/  IMAD.MOV.U32 R17, RZ, RZ, 0x2 ;  /* 0x00000002ff117424 */ /* 0x000fe200078e00ff */
[----:B------:R-:W-:Y:S01]  /*4c30*/  SEL R15, RZ, 0x1, !P2 ;  /* 0x00000001ff0f7807 */ /* 0x000fe20005000000 */
[----:B------:R-:W-:Y:S01]  /*4c40*/  @!P2 IMAD.MOV R17, RZ, RZ, 0x1 ;  /* 0x00000001ff11a424 */ /* 0x000fe200078e02ff */
[----:B------:R-:W-:Y:S01]  /*4c50*/  ISETP.NE.AND P2, PT, R43, RZ, PT ;  /* 0x000000ff2b00720c */ /* 0x000fe20003f45270 */
[----:B------:R-:W-:-:S02]  /*4c60*/  VIADD R13, R7, 0x1 ;  /* 0x00000001070d7836 */ /* 0x000fc40000000000 */
[----:B------:R-:W-:Y:S02]  /*4c70*/  @!P4 IMAD.MOV R13, RZ, RZ, R7 ;  /* 0x000000ffff0dc224 */ /* 0x000fe400078e0207 */
[----:B------:R-:W-:Y:S01]  /*4c80*/  @!P5 IMAD.MOV R17, RZ, RZ, R15 ;  /* 0x000000ffff11d224 */ /* 0x000fe200078e020f */
[----:B------:R-:W-:Y:S01]  /*4c90*/  IADD3 R7, PT, PT, R11, 0x1, RZ ;  /* 0x000000010b077810 */ /* 0x000fe20007ffe0ff */
[----:B------:R-:W-:Y:S01]  /*4ca0*/  @!P0 IMAD.MOV R7, RZ, RZ, R11 ;  /* 0x000000ffff078224 */ /* 0x000fe200078e020b */
[----:B------:R-:W-:Y:S01]  /*4cb0*/  ISETP.NE.AND P4, PT, R53, RZ, PT ;  /* 0x000000ff3500720c */ /* 0x000fe20003f85270 */
[----:B------:R-:W-:Y:S01]  /*4cc0*/  VIADD R18, R13, 0x1 ;  /* 0x000000010d127836 */ /* 0x000fe20000000000 */
[----:B------:R-:W-:Y:S01]  /*4cd0*/  ISETP.NE.AND P0, PT, R51, RZ, PT ;  /* 0x000000ff3300720c */ /* 0x000fe20003f05270 */
[----:B------:R-:W-:Y:S02]  /*4ce0*/  VIADD R15, R17, 0x1 ;  /* 0x00000001110f7836 */ /* 0x000fe40000000000 */
[----:B------:R-:W-:Y:S01]  /*4cf0*/  @!P1 IMAD.MOV R18, RZ, RZ, R13 ;  /* 0x000000ffff129224 */ /* 0x000fe200078e020d */
[----:B------:R-:W-:Y:S01]  /*4d00*/  ISETP.NE.AND P1, PT, R45, RZ, PT ;  /* 0x000000ff2d00720c */ /* 0x000fe20003f25270 */
[----:B------:R-:W-:Y:S01]  /*4d10*/  @!P3 IMAD.MOV R15, RZ, RZ, R17 ;  /* 0x000000ffff0fb224 */ /* 0x000fe200078e0211 */
[----:B------:R-:W-:-:S03]  /*4d20*/  ISETP.NE.AND P5, PT, R60, RZ, PT ;  /* 0x000000ff3c00720c */ /* 0x000fc60003fa5270 */
[C---:B------:R-:W-:Y:S01]  /*4d30*/  VIADD R11, R15.reuse, 0x1 ;  /* 0x000000010f0b7836 */ /* 0x040fe20000000000 */
[----:B------:R-:W-:Y:S02]  /*4d40*/  @!P2 IADD3 R11, PT, PT, R15, RZ, RZ ;  /* 0x000000ff0f0ba210 */ /* 0x000fe40007ffe0ff */
[----:B------:R-:W-:Y:S02]  /*4d50*/  ISETP.NE.AND P3, PT, R61, RZ, PT ;  /* 0x000000ff3d00720c */ /* 0x000fe40003f65270 */
[----:B------:R-:W-:Y:S02]  /*4d60*/  ISETP.NE.AND P2, PT, R62, RZ, PT ;  /* 0x000000ff3e00720c */ /* 0x000fe40003f45270 */
[----:B------:R-:W-:Y:S01]  /*4d70*/  SEL R13, RZ, 0x1, !P4 ;  /* 0x00000001ff0d7807 */ /* 0x000fe20006000000 */
[----:B------:R-:W-:Y:S02]  /*4d80*/  IMAD.MOV.U32 R17, RZ, RZ, 0x2 ;  /* 0x00000002ff117424 */ /* 0x000fe400078e00ff */
[----:B------:R-:W-:Y:S01]  /*4d90*/  @!P4 IMAD.MOV R17, RZ, RZ, 0x1 ;  /* 0x00000001ff11c424 */ /* 0x000fe200078e02ff */
[----:B------:R-:W-:Y:S01]  /*4da0*/  ISETP.NE.AND P4, PT, R59, RZ, PT ;  /* 0x000000ff3b00720c */ /* 0x000fe20003f85270 */
[----:B------:R-:W-:Y:S01]  /*4db0*/  @!P0 IMAD.MOV R17, RZ, RZ, R13 ;  /* 0x000000ffff118224 */ /* 0x000fe200078e020d */
[----:B------:R-:W-:Y:S01]  /*4dc0*/  ISETP.NE.AND P0, PT, R63, RZ, PT ;  /* 0x000000ff3f00720c */ /* 0x000fe20003f05270 */
[----:B------:R-:W-:Y:S01]  /*4dd0*/  VIADD R13, R11, 0x1 ;  /* 0x000000010b0d7836 */ /* 0x000fe20000000000 */
[----:B------:R-:W-:Y:S01]  /*4de0*/  SEL R19, RZ, 0x1, !P5 ;  /* 0x00000001ff137807 */ /* 0x000fe20006800000 */
[----:B------:R-:W-:Y:S01]  /*4df0*/  @!P1 IMAD.MOV R13, RZ, RZ, R11 ;  /* 0x000000ffff0d9224 */ /* 0x000fe200078e020b */
[----:B------:R-:W-:Y:S01]  /*4e00*/  ISETP.NE.AND P1, PT, R46, RZ, PT ;  /* 0x000000ff2e00720c */ /* 0x000fe20003f25270 */
[----:B------:R-:W-:-:S02]  /*4e10*/  IMAD.MOV.U32 R20, RZ, RZ, 0x2 ;  /* 0x00000002ff147424 */ /* 0x000fc400078e00ff */
[----:B------:R-:W-:Y:S02]  /*4e20*/  VIADD R15, R17, 0x1 ;  /* 0x00000001110f7836 */ /* 0x000fe40000000000 */
[----:B------:R-:W-:Y:S01]  /*4e30*/  @!P5 IMAD.MOV R20, RZ, RZ, 0x1 ;  /* 0x00000001ff14d424 */ /* 0x000fe200078e02ff */
[----:B------:R-:W-:Y:S01]  /*4e40*/  @!P2 IADD3 R20, PT, PT, R19, RZ, RZ ;  /* 0x000000ff1314a210 */ /* 0x000fe20007ffe0ff */
[----:B------:R-:W-:Y:S01]  /*4e50*/  @!P3 IMAD.MOV R15, RZ, RZ, R17 ;  /* 0x000000ffff0fb224 */ /* 0x000fe200078e0211 */
[----:B------:R-:W-:Y:S02]  /*4e60*/  ISETP.NE.AND P5, PT, R58, RZ, PT ;  /* 0x000000ff3a00720c */ /* 0x000fe40003fa5270 */
[----:B------:R-:W-:Y:S02]  /*4e70*/  ISETP.NE.AND P2, PT, R42, RZ, PT ;  /* 0x000000ff2a00720c */ /* 0x000fe40003f45270 */
[----:B------:R-:W-:Y:S01]  /*4e80*/  ISETP.NE.AND P3, PT, R47, RZ, PT ;  /* 0x000000ff2f00720c */ /* 0x000fe20003f65270 */
[----:B------:R-:W-:-:S02]  /*4e90*/  VIADD R17, R15, 0x1 ;  /* 0x000000010f117836 */ /* 0x000fc40000000000 */
[----:B------:R-:W-:Y:S01]  /*4ea0*/  @!P4 IMAD.MOV R17, RZ, RZ, R15 ;  /* 0x000000ffff11c224 */ /* 0x000fe200078e020f */
[----:B------:R-:W-:Y:S01]  /*4eb0*/  ISETP.NE.AND P4, PT, R57, RZ, PT ;  /* 0x000000ff3900720c */ /* 0x000fe20003f85270 */
[----:B------:R-:W-:Y:S02]  /*4ec0*/  VIADD R19, R20, 0x1 ;  /* 0x0000000114137836 */ /* 0x000fe40000000000 */
[----:B------:R-:W-:Y:S01]  /*4ed0*/  @!P0 IMAD.MOV R19, RZ, RZ, R20 ;  /* 0x000000ffff138224 */ /* 0x000fe200078e0214 */
[----:B------:R-:W-:Y:S01]  /*4ee0*/  ISETP.NE.AND P0, PT, R44, RZ, PT ;  /* 0x000000ff2c00720c */ /* 0x000fe20003f05270 */
[C---:B------:R-:W-:Y:S01]  /*4ef0*/  VIADD R11, R13.reuse, 0x1 ;  /* 0x000000010d0b7836 */ /* 0x040fe20000000000 */
[----:B------:R-:W-:Y:S01]  /*4f00*/  @!P1 IADD3 R11, PT, PT, R13, RZ, RZ ;  /* 0x000000ff0d0b9210 */ /* 0x000fe20007ffe0ff */
[----:B------:R-:W-:Y:S01]  /*4f10*/  VIADD R15, R17, 0x1 ;  /* 0x00000001110f7836 */ /* 0x000fe20000000000 */
[----:B------:R-:W-:Y:S01]  /*4f20*/  ISETP.NE.AND P1, PT, R55, RZ, PT ;  /* 0x000000ff3700720c */ /* 0x000fe20003f25270 */
[----:B------:R-:W-:-:S02]  /*4f30*/  VIADD R20, R19, 0x1 ;  /* 0x0000000113147836 */ /* 0x000fc40000000000 */
[----:B------:R-:W-:Y:S02]  /*4f40*/  @!P5 IMAD.MOV R15, RZ, RZ, R17 ;  /* 0x000000ffff0fd224 */ /* 0x000fe400078e0211 */
[----:B------:R-:W-:Y:S01]  /*4f50*/  @!P2 IMAD.MOV R20, RZ, RZ, R19 ;  /* 0x000000ffff14a224 */ /* 0x000fe200078e0213 */
[----:B------:R-:W-:Y:S01]  /*4f60*/  ISETP.NE.AND P2, PT, R54, RZ, PT ;  /* 0x000000ff3600720c */ /* 0x000fe20003f45270 */
[----:B------:R-:W-:Y:S02]  /*4f70*/  VIADD R13, R11, 0x1 ;  /* 0x000000010b0d7836 */ /* 0x000fe40000000000 */
        /* <DEDUP_REMOVED lines=13> */
[----:B------:R-:W-:Y:S01]  /*5050*/  @!P2 IMAD.MOV R20, RZ, RZ, R19 ;  /* 0x000000ffff14a224 */ /* 0x000fe200078e0213 */
[----:B------:R-:W-:Y:S01]  /*5060*/  ISETP.NE.AND P2, PT, R65, RZ, PT ;  /* 0x000000ff4100720c */ /* 0x000fe20003f45270 */
[C---:B------:R-:W-:Y:S01]  /*5070*/  VIADD R15, R13.reuse, 0x1 ;  /* 0x000000010d0f7836 */ /* 0x040fe20000000000 */
[----:B------:R-:W-:Y:S01]  /*5080*/  @!P3 IADD3 R15, PT, PT, R13, RZ, RZ ;  /* 0x000000ff0d0fb210 */ /* 0x000fe20007ffe0ff */
[----:B------:R-:W-:-:S02]  /*5090*/  VIADD R17, R11, 0x1 ;  /* 0x000000010b117836 */ /* 0x000fc40000000000 */
[----:B------:R-:W-:Y:S02]  /*50a0*/  VIADD R19, R20, 0x1 ;  /* 0x0000000114137836 */ /* 0x000fe40000000000 */
[----:B------:R-:W-:Y:S02]  /*50b0*/  @!P5 IMAD.MOV R17, RZ, RZ, R11 ;  /* 0x000000ffff11d224 */ /* 0x000fe400078e020b */
[----:B------:R-:W-:Y:S01]  /*50c0*/  @!P4 IMAD.MOV R19, RZ, RZ, R20 ;  /* 0x000000ffff13c224 */ /* 0x000fe200078e0214 */
[----:B---3--:R-:W-:Y:S01]  /*50d0*/  ISETP.NE.AND P4, PT, R66, RZ, PT ;  /* 0x000000ff4200720c */ /* 0x008fe20003f85270 */
[----:B------:R-:W-:Y:S01]  /*50e0*/  VIADD R11, R15, 0x1 ;  /* 0x000000010f0b7836 */ /* 0x000fe20000000000 */
[----:B------:R-:W-:Y:S01]  /*50f0*/  ISETP.NE.AND P3, PT, R72, RZ, PT ;  /* 0x000000ff4800720c */ /* 0x000fe20003f65270 */
[----:B------:R-:W-:Y:S01]  /*5100*/  @!P0 IMAD.MOV R11, RZ, RZ, R15 ;  /* 0x000000ffff0b8224 */ /* 0x000fe200078e020f */
[----:B------:R-:W-:Y:S02]  /*5110*/  ISETP.NE.AND P5, PT, R68, RZ, PT ;  /* 0x000000ff4400720c */ /* 0x000fe40003fa5270 */
[----:B------:R-:W-:Y:S01]  /*5120*/  ISETP.NE.AND P0, PT, R82, RZ, PT ;  /* 0x000000ff5200720c */ /* 0x000fe20003f05270 */
[----:B------:R-:W-:-:S02]  /*5130*/  VIADD R20, R17, 0x1 ;  /* 0x0000000111147836 */ /* 0x000fc40000000000 */
[----:B------:R-:W-:Y:S02]  /*5140*/  VIADD R21, R19, 0x1 ;  /* 0x0000000113157836 */ /* 0x000fe40000000000 */
[----:B------:R-:W-:Y:S01]  /*5150*/  @!P1 IMAD.MOV R20, RZ, RZ, R17 ;  /* 0x000000ffff149224 */ /* 0x000fe200078e0211 */
[----:B------:R-:W-:Y:S01]  /*5160*/  ISETP.NE.AND P1, PT, R70, RZ, PT ;  /* 0x000000ff4600720c */ /* 0x000fe20003f25270 */
[----:B------:R-:W-:Y:S01]  /*5170*/  @!P2 IMAD.MOV R21, RZ, RZ, R19 ;  /* 0x000000ffff15a224 */ /* 0x000fe200078e0213 */
[----:B------:R-:W-:Y:S02]  /*5180*/  SEL R15, RZ, 0x1, !P3 ;  /* 0x00000001ff0f7807 */ /* 0x000fe40005800000 */
[----:B------:R-:W-:Y:S01]  /*5190*/  ISETP.NE.AND P2, PT, R80, RZ, PT ;  /* 0x000000ff5000720c */ /* 0x000fe20003f45270 */
[----:B------:R-:W-:Y:S01]  /*51a0*/  VIADD R13, R21, 0x1 ;  /* 0x00000001150d7836 */ /* 0x000fe20000000000 */
[----:B------:R-:W-:Y:S01]  /*51b0*/  MOV R17, 0x2 ;  /* 0x0000000200117802 */ /* 0x000fe20000000f00 */
[----:B------:R-:W-:Y:S01]  /*51c0*/  @!P4 IMAD.MOV R13, RZ, RZ, R21 ;  /* 0x000000ffff0dc224 */ /* 0x000fe200078e0215 */
[----:B------:R-:W-:Y:S01]  /*51d0*/  SEL R19, RZ, 0x1, !P0 ;  /* 0x00000001ff137807 */ /* 0x000fe20004000000 */
[----:B------:R-:W-:-:S02]  /*51e0*/  @!P3 IMAD.MOV R17, RZ, RZ, 0x1 ;  /* 0x00000001ff11b424 */ /* 0x000fc400078e02ff */
[----:B------:R-:W-:Y:S02]  /*51f0*/  IMAD.MOV.U32 R21, RZ, RZ, 0x2 ;  /* 0x00000002ff157424 */ /* 0x000fe400078e00ff */
[----:B------:R-:W-:Y:S02]  /*5200*/  @!P5 IMAD.MOV R17, RZ, RZ, R15 ;  /* 0x000000ffff11d224 */ /* 0x000fe400078e020f */
[----:B------:R-:W-:Y:S01]  /*5210*/  @!P0 IMAD.MOV R21, RZ, RZ, 0x1 ;  /* 0x00000001ff158424 */ /* 0x000fe200078e02ff */
[----:B------:R-:W-:Y:S02]  /*5220*/  ISETP.NE.AND P0, PT, R78, RZ, PT ;  /* 0x000000ff4e00720c */ /* 0x000fe40003f05270 */
[----:B------:R-:W-:Y:S01]  /*5230*/  IADD3 R15, PT, PT, R17, 0x1, RZ ;  /* 0x00000001110f7810 */ /* 0x000fe20007ffe0ff */
[----:B------:R-:W-:Y:S01]  /*5240*/  @!P1 IMAD.MOV R15, RZ, RZ, R17 ;  /* 0x000000ffff0f9224 */ /* 0x000fe200078e0211 */
[----:B------:R-:W-:Y:S01]  /*5250*/  ISETP.NE.AND P1, PT, R67, RZ, PT ;  /* 0x000000ff4300720c */ /* 0x000fe20003f25270 */
[----:B------:R-:W-:Y:S01]  /*5260*/  @!P2 IMAD.MOV R21, RZ, RZ, R19 ;  /* 0x000000ffff15a224 */ /* 0x000fe200078e0213 */
[----:B------:R-:W-:Y:S01]  /*5270*/  ISETP.NE.AND P5, PT, R76, RZ, PT ;  /* 0x000000ff4c00720c */ /* 0x000fe20003fa5270 */
[----:B------:R-:W-:-:S02]  /*5280*/  IMAD.IADD R8, R85, 0x1, R8 ;  /* 0x0000000155087824 */ /* 0x000fc400078e0208 */
[----:B------:R-:W-:Y:S02]  /*5290*/  IMAD.MOV.U32 R22, RZ, RZ, 0x2 ;  /* 0x00000002ff167424 */ /* 0x000fe400078e00ff */
[C---:B------:R-:W-:Y:S02]  /*52a0*/  VIADD R17, R21.reuse, 0x1 ;  /* 0x0000000115117836 */ /* 0x040fe40000000000 */
[----:B------:R-:W-:Y:S02]  /*52b0*/  @!P0 IADD3 R17, PT, PT, R21, RZ, RZ ;  /* 0x000000ff15118210 */ /* 0x000fe40007ffe0ff */
[----:B------:R-:W-:Y:S01]  /*52c0*/  IADD3 R7, PT, PT, R7, R8, R9 ;  /* 0x0000000807077210 */ /* 0x000fe20007ffe009 */
[----:B------:R-:W-:Y:S02]  /*52d0*/  VIADD R9, R15, 0x1 ;  /* 0x000000010f097836 */ /* 0x000fe40000000000 */
[----:B------:R-:W-:Y:S01]  /*52e0*/  @!P1 IMAD.MOV R9, RZ, RZ, R15 ;  /* 0x000000ffff099224 */ /* 0x000fe200078e020f */
[----:B------:R-:W-:-:S02]  /*52f0*/  ISETP.NE.AND P1, PT, R56, RZ, PT ;  /* 0x000000ff3800720c */ /* 0x000fc40003f25270 */
[----:B------:R-:W-:Y:S02]  /*5300*/  ISETP.NE.AND P3, PT, R89, RZ, PT ;  /* 0x000000ff5900720c */ /* 0x000fe40003f65270 */
[----:B------:R-:W-:Y:S02]  /*5310*/  ISETP.NE.AND P4, PT, R90, RZ, PT ;  /* 0x000000ff5a00720c */ /* 0x000fe40003f85270 */
[----:B------:R-:W-:Y:S02]  /*5320*/  SEL R19, RZ, 0x1, !P3 ;  /* 0x00000001ff137807 */ /* 0x000fe40005800000 */
[----:B------:R-:W-:Y:S02]  /*5330*/  ISETP.NE.AND P2, PT, R88, RZ, PT ;  /* 0x000000ff5800720c */ /* 0x000fe40003f45270 */
[----:B------:R-:W-:-:S05]  /*5340*/  ISETP.NE.AND P0, PT, R87, RZ, PT ;  /* 0x000000ff5700720c */ /* 0x000fca0003f05270 */
[----:B------:R-:W-:Y:S01]  /*5350*/  @!P3 IMAD.MOV R22, RZ, RZ, 0x1 ;  /* 0x00000001ff16b424 */ /* 0x000fe200078e02ff */
[----:B------:R-:W-:Y:S01]  /*5360*/  ISETP.NE.AND P3, PT, R12, RZ, PT ;  /* 0x000000ff0c00720c */ /* 0x000fe20003f65270 */
        /* <DEDUP_REMOVED lines=8> */
[----:B------:R-:W-:Y:S01]  /*53f0*/  VIADD R12, R9, 0x1 ;  /* 0x00000001090c7836 */ /* 0x000fe20000000000 */
[----:B------:R-:W-:Y:S01]  /*5400*/  IADD3 R17, PT, PT, R21, 0x1, RZ ;  /* 0x0000000115117810 */ /* 0x000fe20007ffe0ff */
[----:B------:R-:W-:-:S02]  /*5410*/  VIADD R15, R19, 0x1 ;  /* 0x00000001130f7836 */ /* 0x000fc40000000000 */
[----:B------:R-:W-:Y:S01]  /*5420*/  @!P3 IMAD.MOV R12, RZ, RZ, R9 ;  /* 0x000000ffff0cb224 */ /* 0x000fe200078e0209 */
[----:B------:R-:W-:Y:S01]  /*5430*/  ISETP.NE.AND P3, PT, R40, RZ, PT ;  /* 0x000000ff2800720c */ /* 0x000fe20003f65270 */
[----:B------:R-:W-:Y:S01]  /*5440*/  @!P0 IMAD.MOV R17, RZ, RZ, R21 ;  /* 0x000000ffff118224 */ /* 0x000fe200078e0215 */
[----:B------:R-:W-:Y:S01]  /*5450*/  ISETP.NE.AND P0, PT, R38, RZ, PT ;  /* 0x000000ff2600720c */ /* 0x000fe20003f05270 */
        /* <DEDUP_REMOVED lines=9> */
[----:B------:R-:W-:Y:S02]  /*54f0*/  ISETP.NE.AND P5, PT, R0, RZ, PT ;  /* 0x000000ff0000720c */ /* 0x000fe40003fa5270 */
[----:B--2---:R-:W-:Y:S01]  /*5500*/  ISETP.NE.AND P2, PT, R4, RZ, PT ;  /* 0x000000ff0400720c */ /* 0x004fe20003f45270 */
[----:B------:R-:W-:Y:S02]  /*5510*/  VIADD R4, R5, 0x1 ;  /* 0x0000000105047836 */ /* 0x000fe40000000000 */
[----:B------:R-:W-:Y:S02]  /*5520*/  VIADD R12, R9, 0x1 ;  /* 0x00000001090c7836 */ /* 0x000fe40000000000 */
[C---:B------:R-:W-:Y:S01]  /*5530*/  VIADD R0, R6.reuse, 0x1 ;  /* 0x0000000106007836 */ /* 0x040fe20000000000 */
[----:B------:R-:W-:Y:S01]  /*5540*/  @!P4 IADD3 R0, PT, PT, R6, RZ, RZ ;  /* 0x000000ff0600c210 */ /* 0x000fe20007ffe0ff */
[----:B------:R-:W-:Y:S01]  /*5550*/  @!P0 IMAD.MOV R4, RZ, RZ, R5 ;  /* 0x000000ffff048224 */ /* 0x000fe200078e0205 */
[----:B------:R-:W-:Y:S01]  /*5560*/  ISETP.NE.AND P0, PT, R14, RZ, PT ;  /* 0x000000ff0e00720c */ /* 0x000fe20003f05270 */
[----:B------:R-:W-:Y:S01]  /*5570*/  @!P3 IMAD.MOV R12, RZ, RZ, R9 ;  /* 0x000000ffff0cb224 */ /* 0x000fe200078e0209 */
[----:B------:R-:W-:-:S02]  /*5580*/  ISETP.NE.AND P3, PT, R10, RZ, PT ;  /* 0x000000ff0a00720c */ /* 0x000fc40003f65270 */
[----:B------:R-:W-:Y:S01]  /*5590*/  ISETP.NE.AND P4, PT, R3, RZ, PT ;  /* 0x000000ff0300720c */ /* 0x000fe20003f85270 */
[----:B------:R-:W-:Y:S02]  /*55a0*/  VIADD R3, R4, 0x1 ;  /* 0x0000000104037836 */ /* 0x000fe40000000000 */
[----:B------:R-:W-:Y:S01]  /*55b0*/  @!P1 IMAD.MOV R3, RZ, RZ, R4 ;  /* 0x000000ffff039224 */ /* 0x000fe200078e0204 */
[----:B------:R-:W-:Y:S01]  /*55c0*/  ISETP.NE.AND P1, PT, R2, RZ, PT ;  /* 0x000000ff0200720c */ /* 0x000fe20003f25270 */
[----:B------:R-:W-:Y:S02]  /*55d0*/  VIADD R5, R0, 0x1 ;  /* 0x0000000100057836 */ /* 0x000fe40000000000 */
[----:B------:R-:W-:Y:S02]  /*55e0*/  VIADD R6, R12, 0x1 ;  /* 0x000000010c067836 */ /* 0x000fe40000000000 */
[----:B------:R-:W-:Y:S01]  /*55f0*/  @!P5 IMAD.MOV R5, RZ, RZ, R0 ;  /* 0x000000ffff05d224 */ /* 0x000fe200078e0200 */
[----:B------:R-:W-:Y:S01]  /*5600*/  IADD3 R7, PT, PT, R11, R7, R18 ;  /* 0x000000070b077210 */ /* 0x000fe20007ffe012 */
[----:B------:R-:W-:Y:S01]  /*5610*/  @!P2 IMAD.MOV R6, RZ, RZ, R12 ;  /* 0x000000ffff06a224 */ /* 0x000fe200078e020c */
[----:B------:R-:W-:Y:S01]  /*5620*/  IADD3 R0, PT, PT, R3, 0x1, RZ ;  /* 0x0000000103007810 */ /* 0x000fe20007ffe0ff */
[----:B------:R-:W-:Y:S01]  /*5630*/  VIADD R2, R5, 0x1 ;  /* 0x0000000105027836 */ /* 0x000fe20000000000 */
[----:B------:R-:W-:Y:S01]  /*5640*/  IADD3 R7, PT, PT, R13, R7, R20 ;  /* 0x000000070d077210 */ /* 0x000fe20007ffe014 */
[----:B------:R-:W-:Y:S01]  /*5650*/  VIADD R4, R6, 0x1 ;  /* 0x0000000106047836 */ /* 0x000fe20000000000 */
[----:B------:R-:W-:Y:S01]  /*5660*/  UIADD3 UR5, UPT, UPT, UR5, 0x29c4, URZ ;  /* 0x000029c405057890 */ /* 0x000fe2000fffe0ff */
[----:B------:R-:W-:-:S02]  /*5670*/  @!P0 IMAD.MOV R0, RZ, RZ, R3 ;  /* 0x000000ffff008224 */ /* 0x000fc400078e0203 */
[----:B------:R-:W-:Y:S02]  /*5680*/  @!P3 IMAD.MOV R2, RZ, RZ, R5 ;  /* 0x000000ffff02b224 */ /* 0x000fe400078e0205 */
[----:B------:R-:W-:Y:S01]  /*5690*/  @!P4 IMAD.MOV R4, RZ, RZ, R6 ;  /* 0x000000ffff04c224 */ /* 0x000fe200078e0206 */
[----:B------:R-:W-:Y:S02]  /*56a0*/  ULEA UR5, UR7, UR5, 0x18 ;  /* 0x0000000507057291 */ /* 0x000fe4000f8ec0ff */
[----:B------:R-:W-:Y:S01]  /*56b0*/  IADD3 R0, PT, PT, R2, R7, R0 ;  /* 0x0000000702007210 */ /* 0x000fe20007ffe000 */
[----:B------:R-:W-:Y:S02]  /*56c0*/  VIADD R3, R4, 0x1 ;  /* 0x0000000104037836 */ /* 0x000fe40000000000 */
[----:B------:R-:W-:-:S04]  /*56d0*/  @!P1 IMAD.MOV R3, RZ, RZ, R4 ;  /* 0x000000ffff039224 */ /* 0x000fc800078e0204 */
[----:B------:R-:W-:Y:S01]  /*56e0*/  IMAD.IADD R11, R0, 0x1, R3 ;  /* 0x00000001000b7824 */ /* 0x000fe200078e0203 */
[----:B------:R-:W-:Y:S01]  /*56f0*/  LEA R0, R84, UR5, 0x2 ;  /* 0x0000000554007c11 */ /* 0x000fe2000f8e10ff */
[----:B------:R-:W-:Y:S04]  /*5700*/  STS [R83], R8 ;  /* 0x0000000853007388 */ /* 0x000fe80000000800 */
[----:B------:R-:W-:Y:S04]  /*5710*/  STS [R83], R11 ;  /* 0x0000000b53007388 */ /* 0x000fe80000000800 */
[----:B------:R-:W0:Y:S04]  /*5720*/  LDS R2, [R0] ;  /* 0x0000000000027984 */ /* 0x000e280000000800 */
[----:B------:R1:W-:Y:S04]  /*5730*/  STL [R1+0x4], RZ ;  /* 0x000004ff01007387 */ /* 0x0003e80000100800 */
[----:B------:R1:W-:Y:S04]  /*5740*/  STL [R1], RZ ;  /* 0x000000ff01007387 */ /* 0x0003e80000100800 */
[----:B------:R1:W-:Y:S04]  /*5750*/  STL [R1+0x8], RZ ;  /* 0x000008ff01007387 */ /* 0x0003e80000100800 */
[----:B------:R1:W-:Y:S04]  /*5760*/  STL [R1+0xc], RZ ;  /* 0x00000cff01007387 */ /* 0x0003e80000100800 */
[----:B------:R1:W-:Y:S04]  /*5770*/  STL [R1+0x10], RZ ;  /* 0x000010ff01007387 */ /* 0x0003e80000100800 */
[----:B------:R1:W-:Y:S04]  /*5780*/  STL [R1+0x14], RZ ;  /* 0x000014ff01007387 */ /* 0x0003e80000100800 */
[----:B------:R1:W-:Y:S04]  /*5790*/  STL [R1+0x18], RZ ;  /* 0x000018ff01007387 */ /* 0x0003e80000100800 */
[----:B------:R1:W-:Y:S04]  /*57a0*/  STL [R1+0x1c], RZ ;  /* 0x00001cff01007387 */ /* 0x0003e80000100800 */
[----:B------:R1:W-:Y:S01]  /*57b0*/  STL [R1+0x20], RZ ;  /* 0x000020ff01007387 */ /* 0x0003e20000100800 */
[----:B0-----:R-:W-:-:S13]  /*57c0*/  ISETP.GT.AND P0, PT, R11, R2, PT ;  /* 0x000000020b00720c */ /* 0x001fda0003f04270 */
[----:B-1----:R-:W-:Y:S05]  /*57d0*/  @P0 BRA `(.L_x_10) ;  /* 0x00000000007c0947 */ /* 0x002fea0003800000 */
[----:B------:R-:W-:Y:S01]  /*57e0*/  ISETP.NE.AND P0, PT, R2, 0xa2, PT ;  /* 0x000000a20200780c */ /* 0x000fe20003f05270 */
[----:B------:R-:W-:-:S12]  /*57f0*/  BSSY.RELIABLE B1, `(.L_x_11) ;  /* 0x0000023000017945 */ /* 0x000fd80003800100 */
[----:B------:R-:W-:Y:S05]  /*5800*/  @!P0 BRA `(.L_x_12) ;  /* 0x0000000000788947 */ /* 0x000fea0003800000 */
[----:B------:R-:W0:Y:S01]  /*5810*/  S2R R5, SR_CTAID.X ;  /* 0x0000000000057919 */ /* 0x000e220000002500 */
[----:B------:R-:W1:Y:S01]  /*5820*/  LDC.64 R2, c[0x0][0x3a8] ;  /* 0x0000ea00ff027b82 */ /* 0x000e620000000a00 */
[----:B0-----:R-:W-:-:S05]  /*5830*/  LEA R5, R5, R84, 0x5 ;  /* 0x0000005405057211 */ /* 0x001fca00078e28ff */
[----:B-1----:R-:W-:-:S05]  /*5840*/  IMAD.WIDE R2, R5, 0x30, R2 ;  /* 0x0000003005027825 */ /* 0x002fca00078e0202 */
[----:B------:R-:W2:Y:S04]  /*5850*/  LDG.E.64 R12, desc[UR8][R2.64] ;  /* 0x00000008020c7981 */ /* 0x000ea8000c1e1b00 */
[----:B------:R-:W3:Y:S04]  /*5860*/  LDG.E.64 R8, desc[UR8][R2.64+0x10] ;  /* 0x0000100802087981 */ /* 0x000ee8000c1e1b00 */
[----:B------:R-:W4:Y:S01]  /*5870*/  LDG.E.64 R6, desc[UR8][R2.64+0x8] ;  /* 0x0000080802067981 */ /* 0x000f22000c1e1b00 */
[----:B--2---:R-:W-:-:S04]  /*5880*/  SHF.R.U32.HI R4, RZ, 0x2, R13 ;  /* 0x00000002ff047819 */ /* 0x004fc8000001160d */
[----:B------:R-:W-:Y:S01]  /*5890*/  LOP3.LUT R4, R4, R13, RZ, 0x3c, !PT ;  /* 0x0000000d04047212 */ /* 0x000fe200078e3cff */
[----:B---3--:R-:W-:Y:S02]  /*58a0*/  IMAD.SHL.U32 R5, R9, 0x10, RZ ;  /* 0x0000001009057824 */ /* 0x008fe400078e00ff */
[----:B------:R-:W-:Y:S02]  /*58b0*/  IMAD.MOV.U32 R13, RZ, RZ, R8 ;  /* 0x000000ffff0d7224 */ /* 0x000fe400078e0008 */
[----:B------:R-:W-:Y:S02]  /*58c0*/  IMAD.SHL.U32 R10, R4, 0x2, RZ ;  /* 0x00000002040a7824 */ /* 0x000fe400078e00ff */
[----:B------:R-:W-:-:S03]  /*58d0*/  IMAD.MOV.U32 R14, RZ, RZ, R9 ;  /* 0x000000ffff0e7224 */ /* 0x000fc600078e0009 */
[----:B------:R-:W-:Y:S01]  /*58e0*/  LOP3.LUT R10, R4, R10, R5, 0x96, !PT ;  /* 0x0000000a040a7212 */ /* 0x000fe200078e9605 */
[----:B------:R-:W-:Y:S01]  /*58f0*/  VIADD R4, R12, 0x587c5 ;  /* 0x000587c50c047836 */ /* 0x000fe20000000000 */
[----:B----4-:R-:W-:Y:S01]  /*5900*/  MOV R5, R6 ;  /* 0x0000000600057202 */ /* 0x010fe20000000f00 */
[----:B------:R-:W-:Y:S01]  /*5910*/  IMAD.MOV.U32 R12, RZ, RZ, R7 ;  /* 0x000000ffff0c7224 */ /* 0x000fe200078e0007 */
[----:B------:R-:W-:-:S03]  /*5920*/  LOP3.LUT R15, R10, R9, RZ, 0x3c, !PT ;  /* 0x000000090a0f7212 */ /* 0x000fc600078e3cff */
[----:B------:R0:W-:Y:S02]  /*5930*/  STG.E.64 desc[UR8][R2.64], R4 ;  /* 0x0000000402007986 */ /* 0x0001e4000c101b08 */
[----:B------:R-:W-:Y:S02]  /*5940*/  IMAD.IADD R10, R15, 0x1, R4 ;  /* 0x000000010f0a7824 */ /* 0x000fe400078e0204 */
[----:B------:R0:W-:Y:S02]  /*5950*/  STG.E.64 desc[UR8][R2.64+0x10], R14 ;  /* 0x0000100e02007986 */ /* 0x0001e4000c101b08 */
[----:B------:R-:W-:Y:S02]  /*5960*/  IMAD.HI.U32 R6, R10, 0x51eb851f, RZ ;  /* 0x51eb851f0a067827 */ /* 0x000fe400078e00ff */
[----:B------:R0:W-:Y:S03]  /*5970*/  STG.E.64 desc[UR8][R2.64+0x8], R12 ;  /* 0x0000080c02007986 */ /* 0x0001e6000c101b08 */
[----:B------:R-:W-:-:S05]  /*5980*/  SHF.R.U32.HI R7, RZ, 0x5, R6 ;  /* 0x00000005ff077819 */ /* 0x000fca0000011606 */
[----:B------:R-:W-:-:S05]  /*5990*/  IMAD R7, R7, -0x64, R10 ;  /* 0xffffff9c07077824 */ /* 0x000fca00078e020a */
[----:B------:R-:W-:-:S13]  /*59a0*/  ISETP.GE.U32.AND P0, PT, R7, UR11, PT ;  /* 0x0000000b07007c0c */ /* 0x000fda000bf06070 */
[----:B------:R-:W-:Y:S05]  /*59b0*/  @!P0 BREAK.RELIABLE B1 ;  /* 0x0000000000018942 */ /* 0x000fea0003800100 */
[----:B0-----:R-:W-:Y:S05]  /*59c0*/  @P0 BRA `(.L_x_12) ;  /* 0x0000000000080947 */ /* 0x001fea0003800000 */
.L_x_10:
[----:B------:R2:W-:Y:S01]  /*59d0*/  STS [R0], R11 ;  /* 0x0000000b00007388 */ /* 0x0005e20000000800 */
[----:B------:R-:W-:Y:S05]  /*59e0*/  BRA `(.L_x_9) ;  /* 0x0000000000387947 */ /* 0x000fea0003800000 */
.L_x_12:
[----:B------:R-:W-:-:S13]  /*59f0*/  ISETP.NE.AND P0, PT, R75, RZ, PT ;  /* 0x000000ff4b00720c */ /* 0x000fda0003f05270 */
[----:B------:R-:W-:Y:S05]  /*5a00*/  @!P0 BREAK.RELIABLE B1 ;  /* 0x0000000000018942 */ /* 0x000fea0003800100 */
[----:B------:R-:W-:Y:S05]  /*5a10*/  @!P0 BRA `(.L_x_9) ;  /* 0x00000000002c8947 */ /* 0x000fea0003800000 */
[----:B------:R-:W-:Y:S05]  /*5a20*/  BSYNC.RELIABLE B1 ;  /* 0x0000000000017941 */ /* 0x000fea0003800100 */
.L_x_11:
[C---:B------:R-:W-:Y:S02]  /*5a30*/  IMAD R0, R84.reuse, 0x51, R77 ;  /* 0x0000005154007824 */ /* 0x040fe400078e024d */
[----:B------:R-:W-:Y:S02]  /*5a40*/  IMAD R84, R84, 0x51, R79 ;  /* 0x0000005154547824 */ /* 0x000fe400078e024f */
[C---:B------:R-:W-:Y:S02]  /*5a50*/  IMAD R0, R73.reuse, 0x9, R0 ;  /* 0x0000000949007824 */ /* 0x040fe400078e0200 */
[----:B------:R-:W-:Y:S02]  /*5a60*/  IMAD R84, R73, 0x9, R84 ;  /* 0x0000000949547824 */ /* 0x000fe400078e0254 */
[--C-:B------:R-:W-:Y:S02]  /*5a70*/  IMAD R3, R0, 0x4, R81.reuse ;  /* 0x0000000400037824 */ /* 0x100fe400078e0251 */
[----:B------:R-:W-:-:S03]  /*5a80*/  IMAD R84, R84, 0x4, R81 ;  /* 0x0000000454547824 */ /* 0x000fc600078e0251 */
[----:B------:R-:W0:Y:S04]  /*5a90*/  LDS R5, [R3] ;  /* 0x0000000003057984 */ /* 0x000e280000000800 */
[----:B------:R-:W1:Y:S04]  /*5aa0*/  LDS R0, [R84] ;  /* 0x0000000054007984 */ /* 0x000e680000000800 */
[----:B0-----:R3:W-:Y:S04]  /*5ab0*/  STS [R84], R5 ;  /* 0x0000000554007388 */ /* 0x0017e80000000800 */
[----:B-1----:R3:W-:Y:S02]  /*5ac0*/  STS [R3], R0 ;  /* 0x0000000003007388 */ /* 0x0027e40000000800 */
.L_x_9:
[----:B------:R-:W-:Y:S05]  /*5ad0*/  BSYNC.RECONVERGENT B0 ;  /* 0x0000000000007941 */ /* 0x000fea0003800200 */
.L_x_8:
[----:B------:R-:W-:Y:S05]  /*5ae0*/  WARPSYNC.ALL ;  /* 0x0000000000007948 */ /* 0x000fea0003800000 */
[----:B------:R-:W-:Y:S05]  /*5af0*/  BRA.U UP0, `(.L_x_13) ;  /* 0xffffffa900387547 */ /* 0x000fea000b83ffff */
.L_x_3:
[----:B------:R-:W0:Y:S01]  /*5b00*/  S2R R6, SR_CTAID.X ;  /* 0x0000000000067919 */ /* 0x000e220000002500 */
[----:B------:R-:W-:Y:S01]  /*5b10*/  BAR.SYNC.DEFER_BLOCKING 0x0 ;  /* 0x0000000000007b1d */ /* 0x000fe20000010000 */
[----:B------:R-:W-:-:S05]  /*5b20*/  ISETP.NE.AND P0, PT, R69, RZ, PT ;  /* 0x000000ff4500720c */ /* 0x000fca0003f05270 */
[----:B------:R-:W-:Y:S08]  /*5b30*/  BSSY.RECONVERGENT B0, `(.L_x_14) ;  /* 0x0000023000007945 */ /* 0x000ff00003800200 */
[----:B------:R-:W-:Y:S05]  /*5b40*/  @P0 BRA `(.L_x_15) ;  /* 0x0000000000840947 */ /* 0x000fea0003800000 */
[----:B------:R-:W5:Y:S01]  /*5b50*/  S2R R8, SR_TID.X ;  /* 0x0000000000087919 */ /* 0x000f620000002100 */
[----:B------:R-:W-:Y:S01]  /*5b60*/  BSSY.RECONVERGENT B1, `(.L_x_16) ;  /* 0x0000018000017945 */ /* 0x000fe20003800200 */
[----:B-----5:R-:W-:-:S13]  /*5b70*/  ISETP.GT.U32.AND P0, PT, R8, 0xf, PT ;  /* 0x0000000f0800780c */ /* 0x020fda0003f04070 */
[----:B------:R-:W-:Y:S05]  /*5b80*/  @P0 BRA `(.L_x_17) ;  /* 0x0000000000540947 */ /* 0x000fea0003800000 */
[----:B------:R-:W5:Y:S01]  /*5b90*/  S2UR UR5, SR_CgaCtaId ;  /* 0x00000000000579c3 */ /* 0x000f620000008800 */
[----:B------:R-:W-:Y:S01]  /*5ba0*/  UMOV UR4, 0x400 ;  /* 0x0000040000047882 */ /* 0x000fe20000000000 */
[----:B---34-:R-:W-:Y:S01]  /*5bb0*/  IMAD.MOV.U32 R3, RZ, RZ, 0x10 ;  /* 0x00000010ff037424 */ /* 0x018fe200078e00ff */
[----:B------:R-:W-:Y:S02]  /*5bc0*/  UIADD3 UR6, UPT, UPT, UR4, 0x29c4, URZ ;  /* 0x000029c404067890 */ /* 0x000fe4000fffe0ff */
[----:B------:R-:W-:Y:S02]  /*5bd0*/  UIADD3 UR4, UPT, UPT, UR4, 0x2ac4, URZ ;  /* 0x00002ac404047890 */ /* 0x000fe4000fffe0ff */
[----:B-----5:R-:W-:Y:S02]  /*5be0*/  ULEA UR6, UR5, UR6, 0x18 ;  /* 0x0000000605067291 */ /* 0x020fe4000f8ec0ff */
[----:B------:R-:W-:-:S04]  /*5bf0*/  ULEA UR4, UR5, UR4, 0x18 ;  /* 0x0000000405047291 */ /* 0x000fc8000f8ec0ff */
[C---:B------:R-:W-:Y:S02]  /*5c00*/  LEA R10, R8.reuse, UR6, 0x2 ;  /* 0x00000006080a7c11 */ /* 0x040fe4000f8e10ff */
[----:B--2---:R-:W-:-:S03]  /*5c10*/  LEA R0, R8, UR4, 0x2 ;  /* 0x0000000408007c11 */ /* 0x004fc6000f8e10ff */
[----:B-1----:R1:W2:Y:S04]  /*5c20*/  LDS R2, [R10] ;  /* 0x000000000a027984 */ /* 0x0022a80000000800 */
.L_x_18:
[----:B------:R-:W-:-:S05]  /*5c30*/  IMAD R4, R3, 0x4, R10 ;  /* 0x0000000403047824 */ /* 0x000fca00078e020a */
[----:B0-----:R-:W2:Y:S02]  /*5c40*/  LDS R7, [R4] ;  /* 0x0000000004077984 */ /* 0x001ea40000000800 */
[----:B--2---:R-:W-:-:S13]  /*5c50*/  ISETP.GE.AND P0, PT, R2, R7, PT ;  /* 0x000000070200720c */ /* 0x004fda0003f06270 */
[----:B------:R-:W-:Y:S01]  /*5c60*/  @!P0 IMAD R5, R3, 0x4, R0 ;  /* 0x0000000403058824 */ /* 0x000fe200078e0200 */
[----:B------:R-:W-:Y:S01]  /*5c70*/  @!P0 STS [R10], R7 ;  /* 0x000000070a008388 */ /* 0x000fe20000000800 */
[----:B------:R-:W-:Y:S01]  /*5c80*/  SHF.R.U32.HI R3, RZ, 0x1, R3 ;  /* 0x00000001ff037819 */ /* 0x000fe20000011603 */
[----:B------:R-:W-:-:S03]  /*5c90*/  @!P0 IMAD.MOV.U32 R2, RZ, RZ, R7 ;  /* 0x000000ffff028224 */ /* 0x000fc600078e0007 */
[----:B------:R-:W0:Y:S01]  /*5ca0*/  @!P0 LDS R5, [R5] ;  /* 0x0000000005058984 */ /* 0x000e220000000800 */
[----:B------:R-:W-:-:S03]  /*5cb0*/  ISETP.GE.U32.AND P1, PT, R8, R3, PT ;  /* 0x000000030800720c */ /* 0x000fc60003f26070 */
[----:B0-----:R0:W-:Y:S10]  /*5cc0*/  @!P0 STS [R0], R5 ;  /* 0x0000000500008388 */ /* 0x0011f40000000800 */
[----:B------:R-:W-:Y:S05]  /*5cd0*/  @!P1 BRA `(.L_x_18) ;  /* 0xfffffffc00d49947 */ /* 0x000fea000383ffff */
.L_x_17:
[----:B------:R-:W-:Y:S05]  /*5ce0*/  BSYNC.RECONVERGENT B1 ;  /* 0x0000000000017941 */ /* 0x000fea0003800200 */
.L_x_16:
[----:B------:R-:W5:Y:S01]  /*5cf0*/  S2UR UR5, SR_CgaCtaId ;  /* 0x00000000000579c3 */ /* 0x000f620000008800 */
[----:B------:R-:W-:-:S07]  /*5d00*/  UMOV UR4, 0x400 ;  /* 0x0000040000047882 */ /* 0x000fce0000000000 */
[----:B-1-34-:R-:W0:Y:S01]  /*5d10*/  LDC.64 R2, c[0x0][0x3b8] ;  /* 0x0000ee00ff027b82 */ /* 0x01ae220000000a00 */
[----:B-----5:R-:W-:Y:S01]  /*5d20*/  ULEA UR4, UR5, UR4, 0x18 ;  /* 0x0000000405047291 */ /* 0x020fe2000f8ec0ff */
[----:B0-----:R-:W-:-:S08]  /*5d30*/  IMAD.WIDE.U32 R2, R6, 0x4, R2 ;  /* 0x0000000406027825 */ /* 0x001fd000078e0002 */
[----:B------:R-:W0:Y:S04]  /*5d40*/  LDS R5, [UR4+0x29c4] ;  /* 0x0029c404ff057984 */ /* 0x000e280008000800 */
[----:B0-----:R0:W-:Y:S02]  /*5d50*/  STG.E desc[UR8][R2.64], R5 ;  /* 0x0000000502007986 */ /* 0x0011e4000c101908 */
.L_x_15:
[----:B------:R-:W-:Y:S05]  /*5d60*/  BSYNC.RECONVERGENT B0 ;  /* 0x0000000000007941 */ /* 0x000fea0003800200 */
.L_x_14:
[----:B--234-:R-:W2:Y:S01]  /*5d70*/  S2R R0, SR_TID.X ;  /* 0x0000000000007919 */ /* 0x01cea20000002100 */
[----:B------:R-:W2:Y:S01]  /*5d80*/  LDCU UR4, c[0x0][0x360] ;  /* 0x00006c00ff0477ac */ /* 0x000ea20008000800 */
[----:B------:R-:W-:Y:S01]  /*5d90*/  BSSY.RECONVERGENT B0, `(.L_x_19) ;  /* 0x0000012000007945 */ /* 0x000fe20003800200 */
[----:B------:R-:W-:Y:S01]  /*5da0*/  BAR.SYNC.DEFER_BLOCKING 0x0 ;  /* 0x0000000000007b1d */ /* 0x000fe20000010000 */
[----:B--2---:R-:W-:-:S05]  /*5db0*/  IMAD R69, R69, UR4, R0 ;  /* 0x0000000445457c24 */ /* 0x004fca000f8e0200 */
[----:B------:R-:W-:-:S13]  /*5dc0*/  ISETP.GT.U32.AND P0, PT, R69, 0x50, PT ;  /* 0x000000504500780c */ /* 0x000fda0003f04070 */
[----:B------:R-:W-:Y:S05]  /*5dd0*/  @P0 BRA `(.L_x_20) ;  /* 0x0000000000340947 */ /* 0x000fea0003800000 */
[----:B------:R-:W2:Y:S01]  /*5de0*/  S2UR UR5, SR_CgaCtaId ;  /* 0x00000000000579c3 */ /* 0x000ea20000008800 */
[----:B------:R-:W-:-:S07]  /*5df0*/  UMOV UR4, 0x400 ;  /* 0x0000040000047882 */ /* 0x000fce0000000000 */
[----:B01----:R-:W0:Y:S01]  /*5e00*/  LDC.64 R2, c[0x0][0x3b0] ;  /* 0x0000ec00ff027b82 */ /* 0x003e220000000a00 */
[----:B--2---:R-:W-:Y:S02]  /*5e10*/  ULEA UR6, UR5, UR4, 0x18 ;  /* 0x0000000405067291 */ /* 0x004fe4000f8ec0ff */
[----:B------:R-:W-:-:S04]  /*5e20*/  UIADD3 UR4, UPT, UPT, UR4, 0x144, URZ ;  /* 0x0000014404047890 */ /* 0x000fc8000fffe0ff */
[----:B------:R-:W-:-:S03]  /*5e30*/  ULEA UR4, UR5, UR4, 0x18 ;  /* 0x0000000405047291 */ /* 0x000fc6000f8ec0ff */
[----:B------:R-:W1:Y:S02]  /*5e40*/  LDS R0, [UR6+0x2ac4] ;  /* 0x002ac406ff007984 */ /* 0x000e640008000800 */
[--C-:B-1----:R-:W-:Y:S02]  /*5e50*/  IMAD R0, R0, 0x51, R69.reuse ;  /* 0x0000005100007824 */ /* 0x102fe400078e0245 */
[----:B------:R-:W-:-:S03]  /*5e60*/  IMAD R69, R6, 0x51, R69 ;  /* 0x0000005106457824 */ /* 0x000fc600078e0245 */
[----:B------:R-:W-:Y:S01]  /*5e70*/  LEA R0, R0, UR4, 0x2 ;  /* 0x0000000400007c11 */ /* 0x000fe2000f8e10ff */
[----:B0-----:R-:W-:-:S04]  /*5e80*/  IMAD.WIDE.U32 R2, R69, 0x4, R2 ;  /* 0x0000000445027825 */ /* 0x001fc800078e0002 */
[----:B------:R-:W0:Y:S04]  /*5e90*/  LDS R5, [R0] ;  /* 0x0000000000057984 */ /* 0x000e280000000800 */
[----:B0-----:R2:W-:Y:S02]  /*5ea0*/  STG.E desc[UR8][R2.64], R5 ;  /* 0x0000000502007986 */ /* 0x0015e4000c101908 */
.L_x_20:
[----:B------:R-:W-:Y:S05]  /*5eb0*/  BSYNC.RECONVERGENT B0 ;  /* 0x0000000000007941 */ /* 0x000fea0003800200 */
.L_x_19:
[----:B------:R-:W-:Y:S06]  /*5ec0*/  BAR.SYNC.DEFER_BLOCKING 0x0 ;  /* 0x0000000000007b1d */ /* 0x000fec0000010000 */
[----:B------:R-:W-:Y:S05]  /*5ed0*/  EXIT ;  /* 0x000000000000794d */ /* 0x000fea0003800000 */
.L_x_21:
        /* <DEDUP_REMOVED lines=10> */
.L_x_32:


//--------------------- .text._Z14initRandKernelP17curandStateXORWOWj --------------------------
	.section	.text._Z14initRandKernelP17curandStateXORWOWj,"ax",@progbits
	.align	128
        .global         _Z14initRandKernelP17curandStateXORWOWj
        .type           _Z14initRandKernelP17curandStateXORWOWj,@function
        .size           _Z14initRandKernelP17curandStateXORWOWj,(.L_x_33 - _Z14initRandKernelP17curandStateXORWOWj)
        .other          _Z14initRandKernelP17curandStateXORWOWj,@"STO_CUDA_ENTRY STV_DEFAULT"
_Z14initRandKernelP17curandStateXORWOWj:
.text._Z14initRandKernelP17curandStateXORWOWj:
[----:B------:R-:W-:Y:S01]  /*0000*/  LDC R1, c[0x0][0x37c] ;  /* 0x0000df00ff017b82 */ /* 0x000fe20000000800 */
[----:B------:R-:W0:Y:S07]  /*0010*/  S2R R0, SR_CTAID.X ;  /* 0x0000000000007919 */ /* 0x000e2e0000002500 */
[----:B------:R-:W1:Y:S01]  /*0020*/  LDC R4, c[0x0][0x388] ;  /* 0x0000e200ff047b82 */ /* 0x000e620000000800 */
[----:B------:R-:W2:Y:S01]  /*0030*/  LDCU.64 UR4, c[0x0][0x358] ;  /* 0x00006b00ff0477ac */ /* 0x000ea20008000a00 */
[----:B------:R-:W-:Y:S01]  /*0040*/  IMAD.MOV.U32 R9, RZ, RZ, -0x75bd8fc ;  /* 0xf8a42704ff097424 */ /* 0x000fe200078e00ff */
[----:B------:R-:W0:Y:S01]  /*0050*/  S2R R11, SR_TID.X ;  /* 0x00000000000b7919 */ /* 0x000e220000002100 */
[----:B------:R-:W-:Y:S01]  /*0060*/  IMAD.MOV.U32 R12, RZ, RZ, -0x23270784 ;  /* 0xdcd8f87cff0c7424 */ /* 0x000fe200078e00ff */
[----:B------:R-:W-:Y:S03]  /*0070*/  BSSY.RECONVERGENT B0, `(.L_x_22) ;  /* 0x00000e6000007945 */ /* 0x000fe60003800200 */
[----:B------:R-:W3:Y:S01]  /*0080*/  LDC.64 R2, c[0x0][0x380] ;  /* 0x0000e000ff027b82 */ /* 0x000ee20000000a00 */
[----:B-1----:R-:W-:-:S05]  /*0090*/  LOP3.LUT R4, R4, 0xaad26b49, RZ, 0x3c, !PT ;  /* 0xaad26b4904047812 */ /* 0x002fca00078e3cff */
[----:B------:R-:W-:-:S04]  /*00a0*/  IMAD R4, R4, 0x4182bed5, RZ ;  /* 0x4182bed504047824 */ /* 0x000fc800078e02ff */
[C---:B------:R-:W-:Y:S01]  /*00b0*/  VIADD R6, R4.reuse, 0xd9f6dc18 ;  /* 0xd9f6dc1804067836 */ /* 0x040fe20000000000 */
[----:B------:R-:W-:Y:S01]  /*00c0*/  LOP3.LUT R8, R4, 0x159a55e5, RZ, 0x3c, !PT ;  /* 0x159a55e504087812 */ /* 0x000fe200078e3cff */
[----:B0-----:R-:W-:Y:S02]  /*00d0*/  IMAD R11, R0, 0x20, R11 ;  /* 0x00000020000b7824 */ /* 0x001fe400078e020b */
[----:B------:R-:W-:Y:S02]  /*00e0*/  VIADD R7, R4, 0x75bcd15 ;  /* 0x075bcd1504077836 */ /* 0x000fe40000000000 */
[C---:B---3--:R-:W-:Y:S01]  /*00f0*/  IMAD.WIDE R2, R11.reuse, 0x30, R2 ;  /* 0x000000300b027825 */ /* 0x048fe200078e0202 */
[----:B------:R-:W-:-:S03]  /*0100*/  ISETP.NE.AND P0, PT, R11, RZ, PT ;  /* 0x000000ff0b00720c */ /* 0x000fc60003f05270 */
[----:B------:R-:W-:Y:S01]  /*0110*/  VIADD R13, R4, 0x583f19 ;  /* 0x00583f19040d7836 */ /* 0x000fe20000000000 */
[----:B--2---:R0:W-:Y:S04]  /*0120*/  STG.E.64 desc[UR4][R2.64], R6 ;  /* 0x0000000602007986 */ /* 0x0041e8000c101b04 */
[----:B------:R0:W-:Y:S04]  /*0130*/  STG.E.64 desc[UR4][R2.64+0x8], R8 ;  /* 0x0000080802007986 */ /* 0x0001e8000c101b04 */
[----:B------:R0:W-:Y:S01]  /*0140*/  STG.E.64 desc[UR4][R2.64+0x10], R12 ;  /* 0x0000100c02007986 */ /* 0x0001e2000c101b04 */
[----:B------:R-:W-:Y:S05]  /*0150*/  @!P0 BRA `(.L_x_23) ;  /* 0x0000000c005c8947 */ /* 0x000fea0003800000 */
[----:B------:R-:W-:Y:S01]  /*0160*/  SHF.R.S32.HI R10, RZ, 0x1f, R11 ;  /* 0x0000001fff0a7819 */ /* 0x000fe2000001140b */
[----:B0-----:R-:W-:-:S07]  /*0170*/  IMAD.MOV.U32 R12, RZ, RZ, RZ ;  /* 0x000000ffff0c7224 */ /* 0x001fce00078e00ff */
.L_x_29:
[----:B0-----:R-:W-:Y:S01]  /*0180*/  LOP3.LUT R2, R11, 0x3, RZ, 0xc0, !PT ;  /* 0x000000030b027812 */ /* 0x001fe200078ec0ff */
[----:B------:R-:W-:Y:S03]  /*0190*/  BSSY.RECONVERGENT B1, `(.L_x_24) ;  /* 0x00000cd000017945 */ /* 0x000fe60003800200 */
[----:B------:R-:W-:-:S04]  /*01a0*/  ISETP.NE.U32.AND P0, PT, R2, RZ, PT ;  /* 0x000000ff0200720c */ /* 0x000fc80003f05070 */
[----:B------:R-:W-:-:S13]  /*01b0*/  ISETP.NE.AND.EX P0, PT, RZ, RZ, PT, P0 ;  /* 0x000000ffff00720c */ /* 0x000fda0003f05300 */
[----:B------:R-:W-:Y:S05]  /*01c0*/  @!P0 BRA `(.L_x_25) ;  /* 0x0000000c00248947 */ /* 0x000fea0003800000 */
[----:B------:R-:W0:Y:S01]  /*01d0*/  LDC.64 R4, c[0x4][RZ] ;  /* 0x01000000ff047b82 */ /* 0x000e220000000a00 */
[----:B------:R-:W-:Y:S02]  /*01e0*/  IMAD.MOV.U32 R13, RZ, RZ, RZ ;  /* 0x000000ffff0d7224 */ /* 0x000fe400078e00ff */
[----:B0-----:R-:W-:-:S07]  /*01f0*/  IMAD.WIDE.U32 R4, R12, 0xc80, R4 ;  /* 0x00000c800c047825 */ /* 0x001fce00078e0004 */
.L_x_28:
[----:B0-----:R-:W-:Y:S01]  /*0200*/  IMAD.MOV.U32 R14, RZ, RZ, RZ ;  /* 0x000000ffff0e7224 */ /* 0x001fe200078e00ff */
[----:B------:R-:W-:Y:S01]  /*0210*/  CS2R R6, SRZ ;  /* 0x0000000000067805 */ /* 0x000fe2000001ff00 */
[----:B------:R-:W-:Y:S01]  /*0220*/  IMAD.MOV.U32 R16, RZ, RZ, RZ ;  /* 0x000000ffff107224 */ /* 0x000fe200078e00ff */
[----:B------:R-:W-:-:S07]  /*0230*/  CS2R R2, SRZ ;  /* 0x0000000000027805 */ /* 0x000fce000001ff00 */
.L_x_27:
[----:B------:R-:W0:Y:S01]  /*0240*/  S2R R15, SR_TID.X ;  /* 0x00000000000f7919 */ /* 0x000e220000002100 */
[----:B------:R-:W1:Y:S01]  /*0250*/  LDC.64 R8, c[0x0][0x380] ;  /* 0x0000e000ff087b82 */ /* 0x000e620000000a00 */
[----:B0-----:R-:W-:-:S04]  /*0260*/  IMAD R17, R0, 0x20, R15 ;  /* 0x0000002000117824 */ /* 0x001fc800078e020f */
[----:B-1----:R-:W-:-:S04]  /*0270*/  IMAD.WIDE R8, R17, 0x30, R8 ;  /* 0x0000003011087825 */ /* 0x002fc800078e0208 */
[----:B------:R-:W-:-:S05]  /*0280*/  IMAD.WIDE.U32 R8, R16, 0x4, R8 ;  /* 0x0000000410087825 */ /* 0x000fca00078e0008 */
[----:B------:R0:W5:Y:S01]  /*0290*/  LDG.E R17, desc[UR4][R8.64+0x4] ;  /* 0x0000040408117981 */ /* 0x000162000c1e1900 */
[----:B------:R-:W-:-:S07]  /*02a0*/  IMAD.MOV.U32 R18, RZ, RZ, RZ ;  /* 0x000000ffff127224 */ /* 0x000fce00078e00ff */
.L_x_26:
[----:B-----5:R-:W-:Y:S01]  /*02b0*/  SHF.R.U32.HI R22, RZ, R18, R17 ;  /* 0x00000012ff167219 */ /* 0x020fe20000011611 */
[----:B0-----:R-:W-:-:S03]  /*02c0*/  IMAD.SHL.U32 R9, R16, 0x20, RZ ;  /* 0x0000002010097824 */ /* 0x001fc600078e00ff */
[----:B------:R-:W-:Y:S01]  /*02d0*/  LOP3.LUT R19, R22, 0x1, RZ, 0xc0, !PT ;  /* 0x0000000116137812 */ /* 0x000fe200078ec0ff */
[----:B------:R-:W-:-:S03]  /*02e0*/  IMAD.IADD R8, R9, 0x1, R18 ;  /* 0x0000000109087824 */ /* 0x000fc600078e0212 */
[----:B------:R-:W-:Y:S01]  /*02f0*/  ISETP.NE.U32.AND P0, PT, R19, 0x1, PT ;  /* 0x000000011300780c */ /* 0x000fe20003f05070 */
[----:B------:R-:W-:-:S03]  /*0300*/  IMAD R9, R8, 0x5, RZ ;  /* 0x0000000508097824 */ /* 0x000fc600078e02ff */
[----:B------:R-:W-:Y:S01]  /*0310*/  R2P PR, R22, 0x7e ;  /* 0x0000007e16007804 */ /* 0x000fe20000000000 */
[----:B------:R-:W-:-:S08]  /*0320*/  IMAD.WIDE.U32 R8, R9, 0x4, R4 ;  /* 0x0000000409087825 */ /* 0x000fd000078e0004 */
[----:B------:R-:W2:Y:S04]  /*0330*/  @!P0 LDG.E R19, desc[UR4][R8.64] ;  /* 0x0000000408138981 */ /* 0x000ea8000c1e1900 */
[----:B------:R-:W3:Y:S04]  /*0340*/  @!P0 LDG.E R20, desc[UR4][R8.64+0x10] ;  /* 0x0000100408148981 */ /* 0x000ee8000c1e1900 */
[----:B------:R-:W4:Y:S04]  /*0350*/  @P1 LDG.E R21, desc[UR4][R8.64+0x14] ;  /* 0x0000140408151981 */ /* 0x000f28000c1e1900 */
[----:B------:R-:W4:Y:S04]  /*0360*/  @P2 LDG.E R23, desc[UR4][R8.64+0x28] ;  /* 0x0000280408172981 */ /* 0x000f28000c1e1900 */
[----:B------:R-:W4:Y:S04]  /*0370*/  @P1 LDG.E R24, desc[UR4][R8.64+0x24] ;  /* 0x0000240408181981 */ /* 0x000f28000c1e1900 */
[----:B------:R-:W4:Y:S04]  /*0380*/  @P2 LDG.E R26, desc[UR4][R8.64+0x38] ;  /* 0x00003804081a2981 */ /* 0x000f28000c1e1900 */
[----:B------:R-:W4:Y:S04]  /*0390*/  @P3 LDG.E R25, desc[UR4][R8.64+0x3c] ;  /* 0x00003c0408193981 */ /* 0x000f28000c1e1900 */
[----:B------:R-:W4:Y:S01]  /*03a0*/  @P4 LDG.E R27, desc[UR4][R8.64+0x50] ;  /* 0x00005004081b4981 */ /* 0x000f22000c1e1900 */
[----:B--2---:R-:W-:-:S03]  /*03b0*/  @!P0 LOP3.LUT R14, R14, R19, RZ, 0x3c, !PT ;  /* 0x000000130e0e8212 */ /* 0x004fc600078e3cff */
[----:B------:R-:W2:Y:S01]  /*03c0*/  @!P0 LDG.E R19, desc[UR4][R8.64+0x4] ;  /* 0x0000040408138981 */ /* 0x000ea2000c1e1900 */
[----:B---3--:R-:W-:-:S03]  /*03d0*/  @!P0 LOP3.LUT R7, R7, R20, RZ, 0x3c, !PT ;  /* 0x0000001407078212 */ /* 0x008fc600078e3cff */
[----:B------:R-:W3:Y:S01]  /*03e0*/  @!P0 LDG.E R20, desc[UR4][R8.64+0x8] ;  /* 0x0000080408148981 */ /* 0x000ee2000c1e1900 */
[----:B----4-:R-:W-:-:S03]  /*03f0*/  @P1 LOP3.LUT R14, R14, R21, RZ, 0x3c, !PT ;  /* 0x000000150e0e1212 */ /* 0x010fc600078e3cff */
[----:B------:R-:W4:Y:S01]  /*0400*/  @!P0 LDG.E R21, desc[UR4][R8.64+0xc] ;  /* 0x00000c0408158981 */ /* 0x000f22000c1e1900 */
[----:B------:R-:W-:-:S03]  /*0410*/  @P2 LOP3.LUT R14, R14, R23, RZ, 0x3c, !PT ;  /* 0x000000170e0e2212 */ /* 0x000fc600078e3cff */
[----:B------:R-:W4:Y:S01]  /*0420*/  @P1 LDG.E R23, desc[UR4][R8.64+0x18] ;  /* 0x0000180408171981 */ /* 0x000f22000c1e1900 */
[----:B------:R-:W-:-:S03]  /*0430*/  @P1 LOP3.LUT R7, R7, R24, RZ, 0x3c, !PT ;  /* 0x0000001807071212 */ /* 0x000fc600078e3cff */
[----:B------:R-:W4:Y:S01]  /*0440*/  @P2 LDG.E R24, desc[UR4][R8.64+0x30] ;  /* 0x0000300408182981 */ /* 0x000f22000c1e1900 */
[----:B--2---:R-:W-:-:S03]  /*0450*/  @!P0 LOP3.LUT R2, R2, R19, RZ, 0x3c, !PT ;  /* 0x0000001302028212 */ /* 0x004fc600078e3cff */
[----:B------:R-:W2:Y:S01]  /*0460*/  @P1 LDG.E R19, desc[UR4][R8.64+0x20] ;  /* 0x0000200408131981 */ /* 0x000ea2000c1e1900 */
[----:B---3--:R-:W-:-:S03]  /*0470*/  @!P0 LOP3.LUT R3, R3, R20, RZ, 0x3c, !PT ;  /* 0x0000001403038212 */ /* 0x008fc600078e3cff */
[----:B------:R-:W3:Y:S01]  /*0480*/  @P1 LDG.E R20, desc[UR4][R8.64+0x1c] ;  /* 0x00001c0408141981 */ /* 0x000ee2000c1e1900 */
[----:B----4-:R-:W-:-:S03]  /*0490*/  @!P0 LOP3.LUT R6, R6, R21, RZ, 0x3c, !PT ;  /* 0x0000001506068212 */ /* 0x010fc600078e3cff */
[----:B------:R-:W4:Y:S01]  /*04a0*/  @P2 LDG.E R21, desc[UR4][R8.64+0x2c] ;  /* 0x00002c0408152981 */ /* 0x000f22000c1e1900 */
[----:B------:R-:W-:-:S03]  /*04b0*/  @P1 LOP3.LUT R2, R2, R23, RZ, 0x3c, !PT ;  /* 0x0000001702021212 */ /* 0x000fc600078e3cff */
[----:B------:R-:W4:Y:S01]  /*04c0*/  @P2 LDG.E R23, desc[UR4][R8.64+0x34] ;  /* 0x0000340408172981 */ /* 0x000f22000c1e1900 */
[----:B------:R-:W-:-:S03]  /*04d0*/  @P2 LOP3.LUT R7, R7, R26, RZ, 0x3c, !PT ;  /* 0x0000001a07072212 */ /* 0x000fc600078e3cff */
[----:B------:R-:W4:Y:S01]  /*04e0*/  @P3 LDG.E R26, desc[UR4][R8.64+0x4c] ;  /* 0x00004c04081a3981 */ /* 0x000f22000c1e1900 */
[----:B------:R-:W-:-:S03]  /*04f0*/  @P3 LOP3.LUT R14, R14, R25, RZ, 0x3c, !PT ;  /* 0x000000190e0e3212 */ /* 0x000fc600078e3cff */
[----:B------:R-:W4:Y:S01]  /*0500*/  @P5 LDG.E R25, desc[UR4][R8.64+0x64] ;  /* 0x0000640408195981 */ /* 0x000f22000c1e1900 */
[----:B--2---:R-:W-:-:S03]  /*0510*/  @P1 LOP3.LUT R6, R6, R19, RZ, 0x3c, !PT ;  /* 0x0000001306061212 */ /* 0x004fc600078e3cff */
[----:B------:R-:W2:Y:S01]  /*0520*/  @P3 LDG.E R19, desc[UR4][R8.64+0x40] ;  /* 0x0000400408133981 */ /* 0x000ea2000c1e1900 */
[----:B---3--:R-:W-:-:S03]  /*0530*/  @P1 LOP3.LUT R3, R3, R20, RZ, 0x3c, !PT ;  /* 0x0000001403031212 */ /* 0x008fc600078e3cff */
[----:B------:R-:W3:Y:S01]  /*0540*/  @P3 LDG.E R20, desc[UR4][R8.64+0x44] ;  /* 0x0000440408143981 */ /* 0x000ee2000c1e1900 */
[----:B------:R-:W-:-:S03]  /*0550*/  @P2 LOP3.LUT R3, R3, R24, RZ, 0x3c, !PT ;  /* 0x0000001803032212 */ /* 0x000fc600078e3cff */
[----:B------:R-:W3:Y:S01]  /*0560*/  @P4 LDG.E R24, desc[UR4][R8.64+0x58] ;  /* 0x0000580408184981 */ /* 0x000ee2000c1e1900 */
[----:B----4-:R-:W-:Y:S02]  /*0570*/  @P2 LOP3.LUT R2, R2, R21, RZ, 0x3c, !PT ;  /* 0x0000001502022212 */ /* 0x010fe400078e3cff */
[----:B------:R-:W-:Y:S01]  /*0580*/  @P2 LOP3.LUT R6, R6, R23, RZ, 0x3c, !PT ;  /* 0x0000001706062212 */ /* 0x000fe200078e3cff */
[----:B------:R-:W4:Y:S04]  /*0590*/  @P3 LDG.E R21, desc[UR4][R8.64+0x48] ;  /* 0x0000480408153981 */ /* 0x000f28000c1e1900 */
[----:B------:R-:W4:Y:S01]  /*05a0*/  @P4 LDG.E R23, desc[UR4][R8.64+0x54] ;  /* 0x0000540408174981 */ /* 0x000f22000c1e1900 */
[----:B------:R-:W-:Y:S02]  /*05b0*/  @P4 LOP3.LUT R14, R14, R27, RZ, 0x3c, !PT ;  /* 0x0000001b0e0e4212 */ /* 0x000fe400078e3cff */
[----:B------:R-:W-:-:S02]  /*05c0*/  @P3 LOP3.LUT R7, R7, R26, RZ, 0x3c, !PT ;  /* 0x0000001a07073212 */ /* 0x000fc400078e3cff */
        /* <DEDUP_REMOVED lines=9> */
[----:B----4-:R-:W-:-:S03]  /*0660*/  @P3 LOP3.LUT R6, R6, R21, RZ, 0x3c, !PT ;  /* 0x0000001506063212 */ /* 0x010fc600078e3cff */
[----:B------:R-:W4:Y:S01]  /*0670*/  @P5 LDG.E R21, desc[UR4][R8.64+0x68] ;  /* 0x0000680408155981 */ /* 0x000f22000c1e1900 */
[----:B------:R-:W-:-:S03]  /*0680*/  @P4 LOP3.LUT R2, R2, R23, RZ, 0x3c, !PT ;  /* 0x0000001702024212 */ /* 0x000fc600078e3cff */
[----:B------:R-:W4:Y:S01]  /*0690*/  @P5 LDG.E R23, desc[UR4][R8.64+0x70] ;  /* 0x0000700408175981 */ /* 0x000f22000c1e1900 */
[----:B------:R-:W-:Y:S02]  /*06a0*/  LOP3.LUT P0, RZ, R22, 0x80, RZ, 0xc0, !PT ;  /* 0x0000008016ff7812 */ /* 0x000fe4000780c0ff */
[----:B------:R-:W-:Y:S02]  /*06b0*/  @P4 LOP3.LUT R7, R7, R26, RZ, 0x3c, !PT ;  /* 0x0000001a07074212 */ /* 0x000fe400078e3cff */
[----:B------:R-:W-:Y:S02]  /*06c0*/  @P6 LOP3.LUT R14, R14, R25, RZ, 0x3c, !PT ;  /* 0x000000190e0e6212 */ /* 0x000fe400078e3cff */
[----:B------:R-:W4:Y:S07]  /*06d0*/  @P6 LDG.E R25, desc[UR4][R8.64+0x7c] ;  /* 0x00007c0408196981 */ /* 0x000f2e000c1e1900 */
[----:B------:R-:W4:Y:S04]  /*06e0*/  @P0 LDG.E R27, desc[UR4][R8.64+0x8c] ;  /* 0x00008c04081b0981 */ /* 0x000f28000c1e1900 */
[----:B------:R-:W4:Y:S04]  /*06f0*/  @P0 LDG.E R26, desc[UR4][R8.64+0x94] ;  /* 0x00009404081a0981 */ /* 0x000f28000c1e1900 */
        /* <DEDUP_REMOVED lines=11> */
[----:B------:R-:W-:Y:S02]  /*07b0*/  @P6 LOP3.LUT R2, R2, R25, RZ, 0x3c, !PT ;  /* 0x0000001902026212 */ /* 0x000fe400078e3cff */
[----:B------:R-:W-:Y:S02]  /*07c0*/  @P0 LOP3.LUT R14, R14, R27, RZ, 0x3c, !PT ;  /* 0x0000001b0e0e0212 */ /* 0x000fe400078e3cff */
[----:B--2---:R-:W-:Y:S02]  /*07d0*/  @P6 LOP3.LUT R6, R6, R19, RZ, 0x3c, !PT ;  /* 0x0000001306066212 */ /* 0x004fe400078e3cff */
[----:B---3--:R-:W-:Y:S02]  /*07e0*/  @P6 LOP3.LUT R3, R3, R20, RZ, 0x3c, !PT ;  /* 0x0000001403036212 */ /* 0x008fe400078e3cff */
[----:B------:R-:W-:Y:S02]  /*07f0*/  @P6 LOP3.LUT R7, R7, R24, RZ, 0x3c, !PT ;  /* 0x0000001807076212 */ /* 0x000fe400078e3cff */
[----:B------:R-:W-:-:S02]  /*0800*/  @P0 LOP3.LUT R3, R3, R26, RZ, 0x3c, !PT ;  /* 0x0000001a03030212 */ /* 0x000fc400078e3cff */
[----:B----4-:R-:W-:Y:S02]  /*0810*/  @P0 LOP3.LUT R2, R2, R21, RZ, 0x3c, !PT ;  /* 0x0000001502020212 */ /* 0x010fe400078e3cff */
[----:B------:R-:W-:Y:S02]  /*0820*/  @P0 LOP3.LUT R7, R7, R28, RZ, 0x3c, !PT ;  /* 0x0000001c07070212 */ /* 0x000fe400078e3cff */
[----:B------:R-:W-:Y:S02]  /*0830*/  @P0 LOP3.LUT R6, R6, R23, RZ, 0x3c, !PT ;  /* 0x0000001706060212 */ /* 0x000fe400078e3cff */
[----:B------:R-:W-:-:S13]  /*0840*/  R2P PR, R22.B1, 0x7f ;  /* 0x0000007f16007804 */ /* 0x000fda0000001000 */
[----:B------:R-:W2:Y:S04]  /*0850*/  @P0 LDG.E R19, desc[UR4][R8.64+0xa0] ;  /* 0x0000a00408130981 */ /* 0x000ea8000c1e1900 */
[----:B------:R-:W3:Y:S04]  /*0860*/  @P1 LDG.E R23, desc[UR4][R8.64+0xb4] ;  /* 0x0000b40408171981 */ /* 0x000ee8000c1e1900 */
[----:B------:R-:W4:Y:S04]  /*0870*/  @P0 LDG.E R21, desc[UR4][R8.64+0xa4] ;  /* 0x0000a40408150981 */ /* 0x000f28000c1e1900 */
[----:B------:R-:W4:Y:S04]  /*0880*/  @P2 LDG.E R25, desc[UR4][R8.64+0xc8] ;  /* 0x0000c80408192981 */ /* 0x000f28000c1e1900 */
[----:B------:R-:W4:Y:S04]  /*0890*/  @P3 LDG.E R27, desc[UR4][R8.64+0xdc] ;  /* 0x0000dc04081b3981 */ /* 0x000f28000c1e1900 */
[----:B------:R-:W4:Y:S04]  /*08a0*/  @P0 LDG.E R20, desc[UR4][R8.64+0xa8] ;  /* 0x0000a80408140981 */ /* 0x000f28000c1e1900 */
[----:B------:R-:W4:Y:S04]  /*08b0*/  @P0 LDG.E R24, desc[UR4][R8.64+0xb0] ;  /* 0x0000b00408180981 */ /* 0x000f28000c1e1900 */
[----:B------:R-:W4:Y:S04]  /*08c0*/  @P4 LDG.E R29, desc[UR4][R8.64+0xf0] ;  /* 0x0000f004081d4981 */ /* 0x000f28000c1e1900 */
[----:B------:R-:W4:Y:S01]  /*08d0*/  @P1 LDG.E R26, desc[UR4][R8.64+0xc4] ;  /* 0x0000c404081a1981 */ /* 0x000f22000c1e1900 */
[----:B--2---:R-:W-:-:S03]  /*08e0*/  @P0 LOP3.LUT R14, R14, R19, RZ, 0x3c, !PT ;  /* 0x000000130e0e0212 */ /* 0x004fc600078e3cff */
[----:B------:R-:W2:Y:S01]  /*08f0*/  @P0 LDG.E R19, desc[UR4][R8.64+0xac] ;  /* 0x0000ac0408130981 */ /* 0x000ea2000c1e1900 */
[----:B---3--:R-:W-:-:S03]  /*0900*/  @P1 LOP3.LUT R14, R14, R23, RZ, 0x3c, !PT ;  /* 0x000000170e0e1212 */ /* 0x008fc600078e3cff */
[----:B------:R-:W3:Y:S01]  /*0910*/  @P1 LDG.E R23, desc[UR4][R8.64+0xc0] ;  /* 0x0000c00408171981 */ /* 0x000ee2000c1e1900 */
[----:B----4-:R-:W-:-:S03]  /*0920*/  @P0 LOP3.LUT R2, R2, R21, RZ, 0x3c, !PT ;  /* 0x0000001502020212 */ /* 0x010fc600078e3cff */
[----:B------:R-:W4:Y:S01]  /*0930*/  @P1 LDG.E R21, desc[UR4][R8.64+0xb8] ;  /* 0x0000b80408151981 */ /* 0x000f22000c1e1900 */
[----:B------:R-:W-:-:S03]  /*0940*/  @P2 LOP3.LUT R14, R14, R25, RZ, 0x3c, !PT ;  /* 0x000000190e0e2212 */ /* 0x000fc600078e3cff */
[----:B------:R-:W4:Y:S01]  /*0950*/  @P5 LDG.E R25, desc[UR4][R8.64+0x104] ;  /* 0x0001040408195981 */ /* 0x000f22000c1e1900 */
[----:B------:R-:W-:-:S03]  /*0960*/  @P3 LOP3.LUT R14, R14, R27, RZ, 0x3c, !PT ;  /* 0x0000001b0e0e3212 */ /* 0x000fc600078e3cff */
[----:B------:R-:W4:Y:S01]  /*0970*/  @P6 LDG.E R27, desc[UR4][R8.64+0x118] ;  /* 0x00011804081b6981 */ /* 0x000f22000c1e1900 */
[----:B------:R-:W-:-:S03]  /*0980*/  @P0 LOP3.LUT R3, R3, R20, RZ, 0x3c, !PT ;  /* 0x0000001403030212 */ /* 0x000fc600078e3cff */
[----:B------:R-:W4:Y:S01]  /*0990*/  @P1 LDG.E R20, desc[UR4][R8.64+0xbc] ;  /* 0x0000bc0408141981 */ /* 0x000f22000c1e1900 */
[----:B------:R-:W-:-:S03]  /*09a0*/  @P0 LOP3.LUT R7, R7, R24, RZ, 0x3c, !PT ;  /* 0x0000001807070212 */ /* 0x000fc600078e3cff */
[----:B------:R-:W4:Y:S01]  /*09b0*/  @P2 LDG.E R24, desc[UR4][R8.64+0xd8] ;  /* 0x0000d80408182981 */ /* 0x000f22000c1e1900 */
[----:B------:R-:W-:Y:S02]  /*09c0*/  @P4 LOP3.LUT R14, R14, R29, RZ, 0x3c, !PT ;  /* 0x0000001d0e0e4212 */ /* 0x000fe400078e3cff */
[----:B------:R-:W-:Y:S02]  /*09d0*/  @P1 LOP3.LUT R7, R7, R26, RZ, 0x3c, !PT ;  /* 0x0000001a07071212 */ /* 0x000fe400078e3cff */
[----:B------:R-:W4:Y:S01]  /*09e0*/  @P3 LDG.E R26, desc[UR4][R8.64+0xe4] ;  /* 0x0000e404081a3981 */ /* 0x000f22000c1e1900 */
[----:B--2---:R-:W-:Y:S02]  /*09f0*/  @P0 LOP3.LUT R6, R6, R19, RZ, 0x3c, !PT ;  /* 0x0000001306060212 */ /* 0x004fe400078e3cff */
[----:B------:R-:W-:Y:S01]  /*0a00*/  LOP3.LUT P0, RZ, R22, 0x8000, RZ, 0xc0, !PT ;  /* 0x0000800016ff7812 */ /* 0x000fe2000780c0ff */
[----:B------:R-:W2:Y:S01]  /*0a10*/  @P2 LDG.E R19, desc[UR4][R8.64+0xcc] ;  /* 0x0000cc0408132981 */ /* 0x000ea2000c1e1900 */
[----:B---3--:R-:W-:-:S03]  /*0a20*/  @P1 LOP3.LUT R6, R6, R23, RZ, 0x3c, !PT ;  /* 0x0000001706061212 */ /* 0x008fc600078e3cff */
[----:B------:R-:W3:Y:S01]  /*0a30*/  @P2 LDG.E R22, desc[UR4][R8.64+0xd0] ;  /* 0x0000d00408162981 */ /* 0x000ee2000c1e1900 */
[----:B----4-:R-:W-:-:S03]  /*0a40*/  @P1 LOP3.LUT R2, R2, R21, RZ, 0x3c, !PT ;  /* 0x0000001502021212 */ /* 0x010fc600078e3cff */
[----:B------:R-:W4:Y:S01]  /*0a50*/  @P2 LDG.E R21, desc[UR4][R8.64+0xd4] ;  /* 0x0000d40408152981 */ /* 0x000f22000c1e1900 */
[----:B------:R-:W-:-:S03]  /*0a60*/  @P5 LOP3.LUT R14, R14, R25, RZ, 0x3c, !PT ;  /* 0x000000190e0e5212 */ /* 0x000fc600078e3cff */
[----:B------:R-:W4:Y:S04]  /*0a70*/  @P3 LDG.E R23, desc[UR4][R8.64+0xe0] ;  /* 0x0000e00408173981 */ /* 0x000f28000c1e1900 */
[----:B------:R-:W4:Y:S01]  /*0a80*/  @P3 LDG.E R25, desc[UR4][R8.64+0xe8] ;  /* 0x0000e80408193981 */ /* 0x000f22000c1e1900 */
[----:B------:R-:W-:-:S03]  /*0a90*/  @P1 LOP3.LUT R3, R3, R20, RZ, 0x3c, !PT ;  /* 0x0000001403031212 */ /* 0x000fc600078e3cff */
[----:B------:R-:W4:Y:S01]  /*0aa0*/  @P3 LDG.E R20, desc[UR4][R8.64+0xec] ;  /* 0x0000ec0408143981 */ /* 0x000f22000c1e1900 */
[----:B------:R-:W-:-:S03]  /*0ab0*/  @P2 LOP3.LUT R7, R7, R24, RZ, 0x3c, !PT ;  /* 0x0000001807072212 */ /* 0x000fc600078e3cff */
        /* <DEDUP_REMOVED lines=8> */
[----:B------:R-:W-:Y:S02]  /*0b40*/  @P3 LOP3.LUT R3, R3, R26, RZ, 0x3c, !PT ;  /* 0x0000001a03033212 */ /* 0x000fe400078e3cff */
[----:B------:R-:W-:Y:S01]  /*0b50*/  @P3 LOP3.LUT R2, R2, R23, RZ, 0x3c, !PT ;  /* 0x0000001702023212 */ /* 0x000fe200078e3cff */
[----:B------:R-:W4:Y:S01]  /*0b60*/  @P5 LDG.E R26, desc[UR4][R8.64+0x10c] ;  /* 0x00010c04081a5981 */ /* 0x000f22000c1e1900 */
[----:B------:R-:W-:-:S03]  /*0b70*/  @P3 LOP3.LUT R6, R6, R25, RZ, 0x3c, !PT ;  /* 0x0000001906063212 */ /* 0x000fc600078e3cff */
[----:B------:R-:W4:Y:S04]  /*0b80*/  @P5 LDG.E R23, desc[UR4][R8.64+0x108] ;  /* 0x0001080408175981 */ /* 0x000f28000c1e1900 */
        /* <DEDUP_REMOVED lines=19> */
[----:B------:R-:W-:-:S05]  /*0cc0*/  VIADD R18, R18, 0x10 ;  /* 0x0000001012127836 */ /* 0x000fca0000000000 */
[----:B------:R-:W-:Y:S02]  /*0cd0*/  ISETP.NE.AND P1, PT, R18, 0x20, PT ;  /* 0x000000201200780c */ /* 0x000fe40003f25270 */
[----:B------:R-:W-:-:S04]  /*0ce0*/  @P5 LOP3.LUT R7, R7, R20, RZ, 0x3c, !PT ;  /* 0x0000001407075212 */ /* 0x000fc800078e3cff */
[----:B------:R-:W-:Y:S02]  /*0cf0*/  @P6 LOP3.LUT R7, R7, R24, RZ, 0x3c, !PT ;  /* 0x0000001807076212 */ /* 0x000fe400078e3cff */
[----:B------:R-:W-:Y:S02]  /*0d00*/  @P0 LOP3.LUT R14, R14, R27, RZ, 0x3c, !PT ;  /* 0x0000001b0e0e0212 */ /* 0x000fe400078e3cff */
[----:B------:R-:W-:Y:S02]  /*0d10*/  @P0 LOP3.LUT R7, R7, R28, RZ, 0x3c, !PT ;  /* 0x0000001c07070212 */ /* 0x000fe400078e3cff */
[----:B--2---:R-:W-:Y:S02]  /*0d20*/  @P6 LOP3.LUT R2, R2, R19, RZ, 0x3c, !PT ;  /* 0x0000001302026212 */ /* 0x004fe400078e3cff */
[----:B---3--:R-:W-:Y:S02]  /*0d30*/  @P6 LOP3.LUT R3, R3, R22, RZ, 0x3c, !PT ;  /* 0x0000001603036212 */ /* 0x008fe400078e3cff */
[----:B----4-:R-:W-:-:S02]  /*0d40*/  @P6 LOP3.LUT R6, R6, R21, RZ, 0x3c, !PT ;  /* 0x0000001506066212 */ /* 0x010fc400078e3cff */
[----:B------:R-:W-:Y:S02]  /*0d50*/  @P0 LOP3.LUT R3, R3, R26, RZ, 0x3c, !PT ;  /* 0x0000001a03030212 */ /* 0x000fe400078e3cff */
[----:B------:R-:W-:Y:S02]  /*0d60*/  @P0 LOP3.LUT R2, R2, R23, RZ, 0x3c, !PT ;  /* 0x0000001702020212 */ /* 0x000fe400078e3cff */
[----:B------:R-:W-:Y:S01]  /*0d70*/  @P0 LOP3.LUT R6, R6, R25, RZ, 0x3c, !PT ;  /* 0x0000001906060212 */ /* 0x000fe200078e3cff */
[----:B------:R-:W-:Y:S06]  /*0d80*/  @P1 BRA `(.L_x_26) ;  /* 0xfffffff400481947 */ /* 0x000fec000383ffff */
[----:B------:R-:W-:-:S05]  /*0d90*/  VIADD R16, R16, 0x1 ;  /* 0x0000000110107836 */ /* 0x000fca0000000000 */
[----:B------:R-:W-:-:S13]  /*0da0*/  ISETP.NE.AND P0, PT, R16, 0x5, PT ;  /* 0x000000051000780c */ /* 0x000fda0003f05270 */
[----:B------:R-:W-:Y:S05]  /*0db0*/  @P0 BRA `(.L_x_27) ;  /* 0xfffffff400200947 */ /* 0x000fea000383ffff */
[----:B------:R-:W0:Y:S01]  /*0dc0*/  LDC.64 R8, c[0x0][0x380] ;  /* 0x0000e000ff087b82 */ /* 0x000e220000000a00 */
[----:B------:R-:W-:Y:S01]  /*0dd0*/  IMAD R15, R0, 0x20, R15 ;  /* 0x00000020000f7824 */ /* 0x000fe200078e020f */
[----:B------:R-:W-:Y:S01]  /*0de0*/  LOP3.LUT R16, R11, 0x3, RZ, 0xc0, !PT ;  /* 0x000000030b107812 */ /* 0x000fe200078ec0ff */
[----:B------:R-:W-:-:S05]  /*0df0*/  VIADD R13, R13, 0x1 ;  /* 0x000000010d0d7836 */ /* 0x000fca0000000000 */
[----:B------:R-:W-:Y:S01]  /*0e00*/  ISETP.GE.U32.AND P0, PT, R13, R16, PT ;  /* 0x000000100d00720c */ /* 0x000fe20003f06070 */
[----:B0-----:R-:W-:-:S05]  /*0e10*/  IMAD.WIDE R8, R15, 0x30, R8 ;  /* 0x000000300f087825 */ /* 0x001fca00078e0208 */
[----:B------:R0:W-:Y:S04]  /*0e20*/  STG.E.64 desc[UR4][R8.64+0x8], R2 ;  /* 0x0000080208007986 */ /* 0x0001e8000c101b04 */
[----:B------:R0:W-:Y:S04]  /*0e30*/  STG.E.64 desc[UR4][R8.64+0x10], R6 ;  /* 0x0000100608007986 */ /* 0x0001e8000c101b04 */
[----:B------:R0:W-:Y:S01]  /*0e40*/  STG.E desc[UR4][R8.64+0x4], R14 ;  /* 0x0000040e08007986 */ /* 0x0001e2000c101904 */
[----:B------:R-:W-:Y:S05]  /*0e50*/  @!P0 BRA `(.L_x_28) ;  /* 0xfffffff000e88947 */ /* 0x000fea000383ffff */
.L_x_25:
[----:B------:R-:W-:Y:S05]  /*0e60*/  BSYNC.RECONVERGENT B1 ;  /* 0x0000000000017941 */ /* 0x000fea0003800200 */
.L_x_24:
[C---:B------:R-:W-:Y:S01]  /*0e70*/  ISETP.GT.U32.AND P0, PT, R11.reuse, 0x3, PT ;  /* 0x000000030b00780c */ /* 0x040fe20003f04070 */
[----:B------:R-:W-:Y:S01]  /*0e80*/  VIADD R12, R12, 0x1 ;  /* 0x000000010c0c7836 */ /* 0x000fe20000000000 */
[--C-:B------:R-:W-:Y:S02]  /*0e90*/  SHF.R.U64 R11, R11, 0x2, R10.reuse ;  /* 0x000000020b0b7819 */ /* 0x100fe4000000120a */
[----:B------:R-:W-:Y:S02]  /*0ea0*/  ISETP.GT.U32.AND.EX P0, PT, R10, RZ, PT, P0 ;  /* 0x000000ff0a00720c */ /* 0x000fe40003f04100 */
[----:B------:R-:W-:-:S11]  /*0eb0*/  SHF.R.U32.HI R10, RZ, 0x2, R10 ;  /* 0x00000002ff0a7819 */ /* 0x000fd6000001160a */
[----:B------:R-:W-:Y:S05]  /*0ec0*/  @P0 BRA `(.L_x_29) ;  /* 0xfffffff000ac0947 */ /* 0x000fea000383ffff */
.L_x_23:
[----:B------:R-:W-:Y:S05]  /*0ed0*/  BSYNC.RECONVERGENT B0 ;  /* 0x0000000000007941 */ /* 0x000fea0003800200 */
.L_x_22:
[----:B------:R-:W1:Y:S01]  /*0ee0*/  S2R R5, SR_TID.X ;  /* 0x0000000000057919 */ /* 0x000e620000002100 */
[----:B0-----:R-:W0:Y:S01]  /*0ef0*/  LDC.64 R2, c[0x0][0x380] ;  /* 0x0000e000ff027b82 */ /* 0x001e220000000a00 */
[----:B-1----:R-:W-:-:S04]  /*0f00*/  IMAD R5, R0, 0x20, R5 ;  /* 0x0000002000057824 */ /* 0x002fc800078e0205 */
[----:B0-----:R-:W-:-:S05]  /*0f10*/  IMAD.WIDE R2, R5, 0x30, R2 ;  /* 0x0000003005027825 */ /* 0x001fca00078e0202 */
[----:B------:R-:W-:Y:S04]  /*0f20*/  STG.E.64 desc[UR4][R2.64+0x18], RZ ;  /* 0x000018ff02007986 */ /* 0x000fe8000c101b04 */
[----:B------:R-:W-:Y:S04]  /*0f30*/  STG.E desc[UR4][R2.64+0x20], RZ ;  /* 0x000020ff02007986 */ /* 0x000fe8000c101904 */
[----:B------:R-:W-:Y:S01]  /*0f40*/  STG.E.64 desc[UR4][R2.64+0x28], RZ ;  /* 0x000028ff02007986 */ /* 0x000fe2000c101b04 */
[----:B------:R-:W-:Y:S05]  /*0f50*/  EXIT ;  /* 0x000000000000794d */ /* 0x000fea0003800000 */
.L_x_30:
        /* <DEDUP_REMOVED lines=10> */
.L_x_33:


//--------------------- .nv.global.init           --------------------------
	.section	.nv.global.init,"aw",@progbits
	.align	4
.nv.global.init:
	.type		mrg32k3aM1SubSeq,@object
	.size		mrg32k3aM1SubSeq,(mrg32k3aM2SubSeq - mrg32k3aM1SubSeq)
mrg32k3aM1SubSeq:
        /*0000*/ 	.byte	0x0b, 0xcc, 0xee, 0x04, 0x73, 0x29, 0x8b, 0x6f, 0xf6, 0x53, 0x03, 0xf6, 0x23, 0xf6, 0xea, 0xda
        /* <DEDUP_REMOVED lines=125> */
	.type		mrg32k3aM2SubSeq,@object
	.size		mrg32k3aM2SubSeq,(mrg32k3aM1 - mrg32k3aM2SubSeq)
mrg32k3aM2SubSeq:
        /* <DEDUP_REMOVED lines=126> */
	.type		mrg32k3aM1,@object
	.size		mrg32k3aM1,(mrg32k3aM1Seq - mrg32k3aM1)
mrg32k3aM1:
        /* <DEDUP_REMOVED lines=144> */
	.type		mrg32k3aM1Seq,@object
	.size		mrg32k3aM1Seq,(mrg32k3aM2 - mrg32k3aM1Seq)
mrg32k3aM1Seq:
        /* <DEDUP_REMOVED lines=144> */
	.type		mrg32k3aM2,@object
	.size		mrg32k3aM2,(mrg32k3aM2Seq - mrg32k3aM2)
mrg32k3aM2:
        /* <DEDUP_REMOVED lines=144> */
	.type		mrg32k3aM2Seq,@object
	.size		mrg32k3aM2Seq,(precalc_xorwow_matrix - mrg32k3aM2Seq)
mrg32k3aM2Seq:
        /* <DEDUP_REMOVED lines=144> */
	.type		precalc_xorwow_matrix,@object
	.size		precalc_xorwow_matrix,(precalc_xorwow_offset_matrix - precalc_xorwow_matrix)
precalc_xorwow_matrix:
        /* <DEDUP_REMOVED lines=6400> */
	.type		precalc_xorwow_offset_matrix,@object
	.size		precalc_xorwow_offset_matrix,(.L_1 - precalc_xorwow_offset_matrix)
precalc_xorwow_offset_matrix:
        /* <DEDUP_REMOVED lines=6400> */
.L_1:


//--------------------- .nv.shared.reserved.0     --------------------------
	.section	.nv.shared.reserved.0,"aw",@nobits
	.weak		__nv_reservedSMEM_offset_0_alias
	.size		__nv_reservedSMEM_offset_0_alias, 0, 64
	.other		__nv_reservedSMEM_offset_0_alias,@"STO_CUDA_RESERVED_SHARED STV_DEFAULT"
__nv_reservedSMEM_offset_0_alias:
	.zero		0
	.zero		64


//--------------------- .nv.shared._Z17solveSukoduKernelPiS_S_iiiP17curandStateXORWOWS_S_ --------------------------
	.section	.nv.shared._Z17solveSukoduKernelPiS_S_iiiP17curandStateXORWOWS_S_,"aw",@nobits
	.sectionflags	@""
	.align	4
.nv.shared._Z17solveSukoduKernelPiS_S_iiiP17curandStateXORWOWS_S_:
	.zero		12100


//--------------------- .nv.constant0._Z17updateBoardKernelPiS_i --------------------------
	.section	.nv.constant0._Z17updateBoardKernelPiS_i,"a",@progbits
	.sectionflags	@""
	.align	4
.nv.constant0._Z17updateBoardKernelPiS_i:
	.zero		916


//--------------------- .nv.constant0._Z17solveSukoduKernelPiS_S_iiiP17curandStateXORWOWS_S_ --------------------------
	.section	.nv.constant0._Z17solveSukoduKernelPiS_S_iiiP17curandStateXORWOWS_S_,"a",@progbits
	.sectionflags	@""
	.align	4
.nv.constant0._Z17solveSukoduKernelPiS_S_iiiP17curandStateXORWOWS_S_:
	.zero		960


//--------------------- .nv.constant0._Z14initRandKernelP17curandStateXORWOWj --------------------------
	.section	.nv.constant0._Z14initRandKernelP17curandStateXORWOWj,"a",@progbits
	.sectionflags	@""
	.align	4
.nv.constant0._Z14initRandKernelP17curandStateXORWOWj:
	.zero		908


//--------------------- SYMBOLS --------------------------

	.type		.nv.reservedSmem.offset0,@object
	.size		.nv.reservedSmem.offset0,0x4
	.type		.nv.reservedSmem.cap,@object
	.size		.nv.reservedSmem.cap,0x4
